	.target	sm_90a

	.elftype	@"ET_EXEC"


//--------------------- .note.nv.tkinfo           --------------------------
	.section	.note.nv.tkinfo,"",@"SHT_NOTE"
	.sectionflags	@"SHF_NOTE_NV_TKINFO"
	.tkinfo
        /*0018*/ 	.word	0x00000002
        /*0030*/ 	.string	""
        /*0030*/ 	.string	"ptxas"
        /*0030*/ 	.string	"Cuda compilation tools, release 13.0, V13.0.88"
        /*0030*/ 	.string	"Build cuda_13.0.r13.0/compiler.36424714_0"
        /*0030*/ 	.string	"-arch sm_90a -m 64 "



//--------------------- .note.nv.cuinfo           --------------------------
	.section	.note.nv.cuinfo,"",@"SHT_NOTE"
	.sectionflags	@"SHF_NOTE_NV_CUINFO"
        /*0018*/ 	.short	0x0002
        /*001a*/ 	.short	0x005a
        /*001c*/ 	.short	0x0082
	.zero		2


//--------------------- .nv.info                  --------------------------
	.section	.nv.info,"",@"SHT_CUDA_INFO"
	.align	4


	//----- nvinfo : EIATTR_REGCOUNT
	.align		4
        /*0000*/ 	.byte	0x04, 0x2f
        /*0002*/ 	.short	(.L_15 - .L_14)
	.align		4
.L_14:
        /*0004*/ 	.word	index@(_ZN7cutlass13device_kernelINS_4gemm6kernel13GemmUniversalIN4cute5tupleIJiiiiEEENS1_10collective13CollectiveMmaINS1_34MainloopSm90TmaGmmaWarpSpecializedILi7ENS5_IJNS4_1CILi8EEENSA_ILi1EEESC_EEENS1_35KernelTmaWarpSpecializedCooperativeEEENS5_IJNSA_ILi128EEESG_SG_EEEaNS5_IJlSC_lEEEaSI_NS4_8TiledMMAINS4_8MMA_AtomIJNS4_4SM904GMMA27MMA_64x128x32_S32S8S8_SS_TNEEEENS4_6LayoutINS5_IJNSA_ILi2EEESC_SC_EEENS5_IJSC_NSA_ILi0EEESS_EEEEENS5_IJNS4_10UnderscoreESV_SV_EEEEENS4_13SM90_TMA_LOADENS4_14ComposedLayoutINS4_7SwizzleILi3ELi4ELi3EEENS4_18smem_ptr_flag_bitsILi8EEENSP_INS5_IJSB_SG_EEENS5_IJSG_SC_EEEEEEEvNS4_8identityENS4_23SM90_TMA_LOAD_MULTICASTES17_vS18_EENS_8epilogue10collective6detail29Sm90TmaWarpSpecializedAdapterINS1C_15DefaultEpilogueIaSI_SI_NS1B_6thread17LinearCombinationIaLi1EiiLNS1G_9ScaleType4KindE0ELNS_15FloatRoundStyleE2EaEENS1_15EpilogueDefaultEEEEEvvEEEEvNT_6ParamsE)
        /*0008*/ 	.word	0x000000a8


	//----- nvinfo : EIATTR_FRAME_SIZE
	.align		4
.L_15:
        /*000c*/ 	.byte	0x04, 0x11
        /*000e*/ 	.short	(.L_17 - .L_16)
	.align		4
.L_16:
        /*0010*/ 	.word	index@(_ZN7cutlass13device_kernelINS_4gemm6kernel13GemmUniversalIN4cute5tupleIJiiiiEEENS1_10collective13CollectiveMmaINS1_34MainloopSm90TmaGmmaWarpSpecializedILi7ENS5_IJNS4_1CILi8EEENSA_ILi1EEESC_EEENS1_35KernelTmaWarpSpecializedCooperativeEEENS5_IJNSA_ILi128EEESG_SG_EEEaNS5_IJlSC_lEEEaSI_NS4_8TiledMMAINS4_8MMA_AtomIJNS4_4SM904GMMA27MMA_64x128x32_S32S8S8_SS_TNEEEENS4_6LayoutINS5_IJNSA_ILi2EEESC_SC_EEENS5_IJSC_NSA_ILi0EEESS_EEEEENS5_IJNS4_10UnderscoreESV_SV_EEEEENS4_13SM90_TMA_LOADENS4_14ComposedLayoutINS4_7SwizzleILi3ELi4ELi3EEENS4_18smem_ptr_flag_bitsILi8EEENSP_INS5_IJSB_SG_EEENS5_IJSG_SC_EEEEEEEvNS4_8identityENS4_23SM90_TMA_LOAD_MULTICASTES17_vS18_EENS_8epilogue10collective6detail29Sm90TmaWarpSpecializedAdapterINS1C_15DefaultEpilogueIaSI_SI_NS1B_6thread17LinearCombinationIaLi1EiiLNS1G_9ScaleType4KindE0ELNS_15FloatRoundStyleE2EaEENS1_15EpilogueDefaultEEEEEvvEEEEvNT_6ParamsE)
        /*0014*/ 	.word	0x00000000


	//----- nvinfo : EIATTR_MIN_STACK_SIZE
	.align		4
.L_17:
        /*0018*/ 	.byte	0x04, 0x12
        /*001a*/ 	.short	(.L_19 - .L_18)
	.align		4
.L_18:
        /*001c*/ 	.word	index@(_ZN7cutlass13device_kernelINS_4gemm6kernel13GemmUniversalIN4cute5tupleIJiiiiEEENS1_10collective13CollectiveMmaINS1_34MainloopSm90TmaGmmaWarpSpecializedILi7ENS5_IJNS4_1CILi8EEENSA_ILi1EEESC_EEENS1_35KernelTmaWarpSpecializedCooperativeEEENS5_IJNSA_ILi128EEESG_SG_EEEaNS5_IJlSC_lEEEaSI_NS4_8TiledMMAINS4_8MMA_AtomIJNS4_4SM904GMMA27MMA_64x128x32_S32S8S8_SS_TNEEEENS4_6LayoutINS5_IJNSA_ILi2EEESC_SC_EEENS5_IJSC_NSA_ILi0EEESS_EEEEENS5_IJNS4_10UnderscoreESV_SV_EEEEENS4_13SM90_TMA_LOADENS4_14ComposedLayoutINS4_7SwizzleILi3ELi4ELi3EEENS4_18smem_ptr_flag_bitsILi8EEENSP_INS5_IJSB_SG_EEENS5_IJSG_SC_EEEEEEEvNS4_8identityENS4_23SM90_TMA_LOAD_MULTICASTES17_vS18_EENS_8epilogue10collective6detail29Sm90TmaWarpSpecializedAdapterINS1C_15DefaultEpilogueIaSI_SI_NS1B_6thread17LinearCombinationIaLi1EiiLNS1G_9ScaleType4KindE0ELNS_15FloatRoundStyleE2EaEENS1_15EpilogueDefaultEEEEEvvEEEEvNT_6ParamsE)
        /*0020*/ 	.word	0x00000000
.L_19:


//--------------------- .nv.compat                --------------------------
	.section	.nv.compat,"",@"SHT_CUDA_COMPAT_INFO"
	.align	4
        /*0000*/ 	.byte	0x02, 0x09, 0x01, 0x00, 0x02, 0x02, 0x04, 0x00, 0x02, 0x05, 0x05, 0x00, 0x03, 0x07, 0x01, 0x01
        /*0010*/ 	.byte	0x02, 0x03, 0x01, 0x00, 0x02, 0x06, 0x01, 0x00, 0x04, 0x0b, 0x08, 0x00, 0x00, 0x00, 0x00, 0x00
        /*0020*/ 	.byte	0x00, 0x00, 0x00, 0x00


//--------------------- .nv.info._ZN7cutlass13device_kernelINS_4gemm6kernel13GemmUniversalIN4cute5tupleIJiiiiEEENS1_10collective13CollectiveMmaINS1_34MainloopSm90TmaGmmaWarpSpecializedILi7ENS5_IJNS4_1CILi8EEENSA_ILi1EEESC_EEENS1_35KernelTmaWarpSpecializedCooperativeEEENS5_IJNSA_ILi128EEESG_SG_EEEaNS5_IJlSC_lEEEaSI_NS4_8TiledMMAINS4_8MMA_AtomIJNS4_4SM904GMMA27MMA_64x128x32_S32S8S8_SS_TNEEEENS4_6LayoutINS5_IJNSA_ILi2EEESC_SC_EEENS5_IJSC_NSA_ILi0EEESS_EEEEENS5_IJNS4_10UnderscoreESV_SV_EEEEENS4_13SM90_TMA_LOADENS4_14ComposedLayoutINS4_7SwizzleILi3ELi4ELi3EEENS4_18smem_ptr_flag_bitsILi8EEENSP_INS5_IJSB_SG_EEENS5_IJSG_SC_EEEEEEEvNS4_8identityENS4_23SM90_TMA_LOAD_MULTICASTES17_vS18_EENS_8epilogue10collective6detail29Sm90TmaWarpSpecializedAdapterINS1C_15DefaultEpilogueIaSI_SI_NS1B_6thread17LinearCombinationIaLi1EiiLNS1G_9ScaleType4KindE0ELNS_15FloatRoundStyleE2EaEENS1_15EpilogueDefaultEEEEEvvEEEEvNT_6ParamsE --------------------------
	.section	.nv.info._ZN7cutlass13device_kernelINS_4gemm6kernel13GemmUniversalIN4cute5tupleIJiiiiEEENS1_10collective13CollectiveMmaINS1_34MainloopSm90TmaGmmaWarpSpecializedILi7ENS5_IJNS4_1CILi8EEENSA_ILi1EEESC_EEENS1_35KernelTmaWarpSpecializedCooperativeEEENS5_IJNSA_ILi128EEESG_SG_EEEaNS5_IJlSC_lEEEaSI_NS4_8TiledMMAINS4_8MMA_AtomIJNS4_4SM904GMMA27MMA_64x128x32_S32S8S8_SS_TNEEEENS4_6LayoutINS5_IJNSA_ILi2EEESC_SC_EEENS5_IJSC_NSA_ILi0EEESS_EEEEENS5_IJNS4_10UnderscoreESV_SV_EEEEENS4_13SM90_TMA_LOADENS4_14ComposedLayoutINS4_7SwizzleILi3ELi4ELi3EEENS4_18smem_ptr_flag_bitsILi8EEENSP_INS5_IJSB_SG_EEENS5_IJSG_SC_EEEEEEEvNS4_8identityENS4_23SM90_TMA_LOAD_MULTICASTES17_vS18_EENS_8epilogue10collective6detail29Sm90TmaWarpSpecializedAdapterINS1C_15DefaultEpilogueIaSI_SI_NS1B_6thread17LinearCombinationIaLi1EiiLNS1G_9ScaleType4KindE0ELNS_15FloatRoundStyleE2EaEENS1_15EpilogueDefaultEEEEEvvEEEEvNT_6ParamsE,"",@"SHT_CUDA_INFO"
	.sectionflags	@""
	.align	4


	//----- nvinfo : EIATTR_CUDA_API_VERSION
	.align		4
        /*0000*/ 	.byte	0x04, 0x37
        /*0002*/ 	.short	(.L_21 - .L_20)
.L_20:
        /*0004*/ 	.word	0x00000082


	//----- nvinfo : EIATTR_KPARAM_INFO
	.align		4
.L_21:
        /*0008*/ 	.byte	0x04, 0x17
        /*000a*/ 	.short	(.L_23 - .L_22)
.L_22:
        /*000c*/ 	.word	0x00000000
        /*0010*/ 	.short	0x0000
        /*0012*/ 	.short	0x0070
        /*0014*/ 	.byte	0x00, 0xf0, 0x01, 0x10


	//----- nvinfo : EIATTR_SPARSE_MMA_MASK
	.align		4
.L_23:
        /*0018*/ 	.byte	0x03, 0x50
        /*001a*/ 	.short	0x0000


	//----- nvinfo : EIATTR_MAXREG_COUNT
	.align		4
        /*001c*/ 	.byte	0x03, 0x1b
        /*001e*/ 	.short	0x00a8


	//----- nvinfo : EIATTR_NUM_BARRIERS
	.align		4
        /*0020*/ 	.byte	0x02, 0x4c
        /*0022*/ 	.byte	0x01
	.zero		1


	//----- nvinfo : EIATTR_EXTERNS
	.align		4
        /*0024*/ 	.byte	0x04, 0x0f
        /*0026*/ 	.short	(.L_25 - .L_24)


	//   ....[0]....
	.align		4
.L_24:
        /*0028*/ 	.word	index@(__assertfail)


	//----- nvinfo : EIATTR_MERCURY_ISA_VERSION
	.align		4
.L_25:
        /*002c*/ 	.byte	0x03, 0x5f
        /*002e*/ 	.short	0x0101


	//----- nvinfo : EIATTR_INT_WARP_WIDE_INSTR_OFFSETS
	.align		4
        /*0030*/ 	.byte	0x04, 0x31
        /*0032*/ 	.short	(.L_27 - .L_26)


	//   ....[0]....
.L_26:
        /*0034*/ 	.word	0x00000520


	//   ....[1]....
        /*0038*/ 	.word	0x00000550


	//   ....[2]....
        /*003c*/ 	.word	0x00000700


	//----- nvinfo : EIATTR_COOP_GROUP_MASK_REGIDS
	.align		4
.L_27:
        /*0040*/ 	.byte	0x04, 0x29
        /*0042*/ 	.short	(.L_29 - .L_28)


	//   ....[0]....
.L_28:
        /*0044*/ 	.word	0xffffffff


	//   ....[1]....
        /*0048*/ 	.word	0xffffffff


	//   ....[2]....
        /*004c*/ 	.word	0xffffffff


	//   ....[3]....
        /*0050*/ 	.word	0xffffffff


	//   ....[4]....
        /*0054*/ 	.word	0xffffffff


	//   ....[5]....
        /*0058*/ 	.word	0xffffffff


	//----- nvinfo : EIATTR_COOP_GROUP_INSTR_OFFSETS
	.align		4
.L_29:
        /*005c*/ 	.byte	0x04, 0x28
        /*005e*/ 	.short	(.L_31 - .L_30)


	//   ....[0]....
.L_30:
        /*0060*/ 	.word	0x00000060


	//   ....[1]....
        /*0064*/ 	.word	0x00000070


	//   ....[2]....
        /*0068*/ 	.word	0x00000130


	//   ....[3]....
        /*006c*/ 	.word	0x00000360


	//   ....[4]....
        /*0070*/ 	.word	0x00000860


	//   ....[5]....
        /*0074*/ 	.word	0x000014b0


	//----- nvinfo : EIATTR_REG_RECONFIG
	.align		4
.L_31:
        /*0078*/ 	.byte	0x01, 0x54
	.zero		2


	//----- nvinfo : EIATTR_SYSCALL_OFFSETS
	.align		4
        /*007c*/ 	.byte	0x04, 0x46
        /*007e*/ 	.short	(.L_33 - .L_32)


	//   ....[0]....
.L_32:
        /*0080*/ 	.word	0x000016a0


	//----- nvinfo : EIATTR_MBARRIER_INSTR_OFFSETS
	.align		4
.L_33:
        /*0084*/ 	.byte	0x04, 0x39
        /*0086*/ 	.short	(.L_35 - .L_34)


	//   ....[0]....
.L_34:
        /*0088*/ 	.word	0x00000260
        /*008c*/ 	.word	0x000000ff
        /*0090*/ 	.word	0x00000000
        /*0094*/ 	.short	0x0100
        /*0096*/ 	.byte	0x08
	.zero		1


	//   ....[1]....
        /*0098*/ 	.word	0x00000270
        /*009c*/ 	.word	0x000000ff
        /*00a0*/ 	.word	0x00000038
        /*00a4*/ 	.short	0x0100
        /*00a6*/ 	.byte	0x08
	.zero		1


	//   ....[2]....
        /*00a8*/ 	.word	0x00000280
        /*00ac*/ 	.word	0x000000ff
        /*00b0*/ 	.word	0x00000008
        /*00b4*/ 	.short	0x0100
        /*00b6*/ 	.byte	0x08
	.zero		1


	//   ....[3]....
        /*00b8*/ 	.word	0x00000290
        /*00bc*/ 	.word	0x000000ff
        /*00c0*/ 	.word	0x00000040
        /*00c4*/ 	.short	0x0100
        /*00c6*/ 	.byte	0x08
	.zero		1


	//   ....[4]....
        /*00c8*/ 	.word	0x000002a0
        /*00cc*/ 	.word	0x000000ff
        /*00d0*/ 	.word	0x00000010
        /*00d4*/ 	.short	0x0100
        /*00d6*/ 	.byte	0x08
	.zero		1


	//   ....[5]....
        /*00d8*/ 	.word	0x000002b0
        /*00dc*/ 	.word	0x000000ff
        /*00e0*/ 	.word	0x00000048
        /*00e4*/ 	.short	0x0100
        /*00e6*/ 	.byte	0x08
	.zero		1


	//   ....[6]....
        /*00e8*/ 	.word	0x000002c0
        /*00ec*/ 	.word	0x000000ff
        /*00f0*/ 	.word	0x00000018
        /*00f4*/ 	.short	0x0100
        /*00f6*/ 	.byte	0x08
	.zero		1


	//   ....[7]....
        /*00f8*/ 	.word	0x000002d0
        /*00fc*/ 	.word	0x000000ff
        /*0100*/ 	.word	0x00000050
        /*0104*/ 	.short	0x0100
        /*0106*/ 	.byte	0x08
	.zero		1


	//   ....[8]....
        /*0108*/ 	.word	0x000002e0
        /*010c*/ 	.word	0x000000ff
        /*0110*/ 	.word	0x00000020
        /*0114*/ 	.short	0x0100
        /*0116*/ 	.byte	0x08
	.zero		1


	//   ....[9]....
        /*0118*/ 	.word	0x000002f0
        /*011c*/ 	.word	0x000000ff
        /*0120*/ 	.word	0x00000058
        /*0124*/ 	.short	0x0100
        /*0126*/ 	.byte	0x08
	.zero		1


	//   ....[10]....
        /*0128*/ 	.word	0x00000300
        /*012c*/ 	.word	0x000000ff
        /*0130*/ 	.word	0x00000028
        /*0134*/ 	.short	0x0100
        /*0136*/ 	.byte	0x08
	.zero		1


	//   ....[11]....
        /*0138*/ 	.word	0x00000310
        /*013c*/ 	.word	0x000000ff
        /*0140*/ 	.word	0x00000060
        /*0144*/ 	.short	0x0100
        /*0146*/ 	.byte	0x08
	.zero		1


	//   ....[12]....
        /*0148*/ 	.word	0x00000320
        /*014c*/ 	.word	0x000000ff
        /*0150*/ 	.word	0x00000030
        /*0154*/ 	.short	0x0100
        /*0156*/ 	.byte	0x08
	.zero		1


	//   ....[13]....
        /*0158*/ 	.word	0x00000330
        /*015c*/ 	.word	0x000000ff
        /*0160*/ 	.word	0x00000068
        /*0164*/ 	.short	0x0100
        /*0166*/ 	.byte	0x08
	.zero		1


	//   ....[14]....
        /*0168*/ 	.word	0x00000790
        /*016c*/ 	.word	0x000000ff
        /*0170*/ 	.word	0x00000080
        /*0174*/ 	.short	0x0100
        /*0176*/ 	.byte	0x06
	.zero		1


	//   ....[15]....
        /*0178*/ 	.word	0x00000810
        /*017c*/ 	.word	0x000000ff
        /*0180*/ 	.word	0x00000088
        /*0184*/ 	.short	0x0100
        /*0186*/ 	.byte	0x06
	.zero		1


	//   ....[16]....
        /*0188*/ 	.word	0x00001770
        /*018c*/ 	.word	0x00000003
        /*0190*/ 	.word	0x00000000
        /*0194*/ 	.short	0x010a
        /*0196*/ 	.byte	0x3f
	.zero		1


	//   ....[17]....
        /*0198*/ 	.word	0x000017d0
        /*019c*/ 	.word	0x00000003
        /*01a0*/ 	.word	0x00000000
        /*01a4*/ 	.short	0x010a
        /*01a6*/ 	.byte	0x3f
	.zero		1


	//   ....[18]....
        /*01a8*/ 	.word	0x00001b50
        /*01ac*/ 	.word	0x00000005
        /*01b0*/ 	.word	0x00000000
        /*01b4*/ 	.short	0x010a
        /*01b6*/ 	.byte	0x3f
	.zero		1


	//   ....[19]....
        /*01b8*/ 	.word	0x00001b90
        /*01bc*/ 	.word	0x00000005
        /*01c0*/ 	.word	0x00000000
        /*01c4*/ 	.short	0x010a
        /*01c6*/ 	.byte	0x3f
	.zero		1


	//   ....[20]....
        /*01c8*/ 	.word	0x00001df0
        /*01cc*/ 	.word	0x00000004
        /*01d0*/ 	.word	0x00000000
        /*01d4*/ 	.short	0x0101
        /*01d6*/ 	.byte	0x3f
	.zero		1


	//   ....[21]....
        /*01d8*/ 	.word	0x00002010
        /*01dc*/ 	.word	0x00000000
        /*01e0*/ 	.word	0x00000000
        /*01e4*/ 	.short	0x0101
        /*01e6*/ 	.byte	0x3f
	.zero		1


	//   ....[22]....
        /*01e8*/ 	.word	0x00006370
        /*01ec*/ 	.word	0x00000017
        /*01f0*/ 	.word	0x00000038
        /*01f4*/ 	.short	0x010a
        /*01f6*/ 	.byte	0x3f
	.zero		1


	//   ....[23]....
        /*01f8*/ 	.word	0x00006760
        /*01fc*/ 	.word	0x00000006
        /*0200*/ 	.word	0x00000088
        /*0204*/ 	.short	0x0101
        /*0206*/ 	.byte	0x3f
	.zero		1


	//   ....[24]....
        /*0208*/ 	.word	0x00006e60
        /*020c*/ 	.word	0x00000007
        /*0210*/ 	.word	0x00000000
        /*0214*/ 	.short	0x010a
        /*0216*/ 	.byte	0x3f
	.zero		1


	//   ....[25]....
        /*0218*/ 	.word	0x00006ee0
        /*021c*/ 	.word	0x00000006
        /*0220*/ 	.word	0x00000000
        /*0224*/ 	.short	0x010a
        /*0226*/ 	.byte	0x3f
	.zero		1


	//   ....[26]....
        /*0228*/ 	.word	0x00006f70
        /*022c*/ 	.word	0x00000007
        /*0230*/ 	.word	0x00000000
        /*0234*/ 	.short	0x010a
        /*0236*/ 	.byte	0x3f
	.zero		1


	//   ....[27]....
        /*0238*/ 	.word	0x00007000
        /*023c*/ 	.word	0x00000006
        /*0240*/ 	.word	0x00000000
        /*0244*/ 	.short	0x010a
        /*0246*/ 	.byte	0x3f
	.zero		1


	//   ....[28]....
        /*0248*/ 	.word	0x00007090
        /*024c*/ 	.word	0x00000007
        /*0250*/ 	.word	0x00000000
        /*0254*/ 	.short	0x010a
        /*0256*/ 	.byte	0x3f
	.zero		1


	//   ....[29]....
        /*0258*/ 	.word	0x00007120
        /*025c*/ 	.word	0x00000006
        /*0260*/ 	.word	0x00000000
        /*0264*/ 	.short	0x010a
        /*0266*/ 	.byte	0x3f
	.zero		1


	//   ....[30]....
        /*0268*/ 	.word	0x000071b0
        /*026c*/ 	.word	0x00000005
        /*0270*/ 	.word	0x00000000
        /*0274*/ 	.short	0x010a
        /*0276*/ 	.byte	0x3f
	.zero		1


	//   ....[31]....
        /*0278*/ 	.word	0x00007210
        /*027c*/ 	.word	0x00000003
        /*0280*/ 	.word	0x00000000
        /*0284*/ 	.short	0x010a
        /*0286*/ 	.byte	0x3f
	.zero		1


	//   ....[32]....
        /*0288*/ 	.word	0x00007260
        /*028c*/ 	.word	0x00000005
        /*0290*/ 	.word	0x00000000
        /*0294*/ 	.short	0x010a
        /*0296*/ 	.byte	0x3f
	.zero		1


	//   ....[33]....
        /*0298*/ 	.word	0x00007330
        /*029c*/ 	.word	0x00000017
        /*02a0*/ 	.word	0x00000038
        /*02a4*/ 	.short	0x010a
        /*02a6*/ 	.byte	0x3f
	.zero		1


	//   ....[34]....
        /*02a8*/ 	.word	0x00007400
        /*02ac*/ 	.word	0x00000007
        /*02b0*/ 	.word	0x00000000
        /*02b4*/ 	.short	0x010a
        /*02b6*/ 	.byte	0x3f
	.zero		1


	//   ....[35]....
        /*02b8*/ 	.word	0x00007450
        /*02bc*/ 	.word	0x00000006
        /*02c0*/ 	.word	0x00000000
        /*02c4*/ 	.short	0x010a
        /*02c6*/ 	.byte	0x3f
	.zero		1


	//   ....[36]....
        /*02c8*/ 	.word	0x000074a0
        /*02cc*/ 	.word	0x00000007
        /*02d0*/ 	.word	0x00000000
        /*02d4*/ 	.short	0x010a
        /*02d6*/ 	.byte	0x3f
	.zero		1


	//   ....[37]....
        /*02d8*/ 	.word	0x000074f0
        /*02dc*/ 	.word	0x00000006
        /*02e0*/ 	.word	0x00000000
        /*02e4*/ 	.short	0x010a
        /*02e6*/ 	.byte	0x3f
	.zero		1


	//   ....[38]....
        /*02e8*/ 	.word	0x00007540
        /*02ec*/ 	.word	0x00000007
        /*02f0*/ 	.word	0x00000000
        /*02f4*/ 	.short	0x010a
        /*02f6*/ 	.byte	0x3f
	.zero		1


	//   ....[39]....
        /*02f8*/ 	.word	0x00007590
        /*02fc*/ 	.word	0x00000006
        /*0300*/ 	.word	0x00000000
        /*0304*/ 	.short	0x010a
        /*0306*/ 	.byte	0x3f
	.zero		1


	//----- nvinfo : EIATTR_NUM_MBARRIERS
	.align		4
.L_35:
        /*0308*/ 	.byte	0x03, 0x38
        /*030a*/ 	.short	0x0010


	//----- nvinfo : EIATTR_EXIT_INSTR_OFFSETS
	.align		4
        /*030c*/ 	.byte	0x04, 0x1c
        /*030e*/ 	.short	(.L_37 - .L_36)


	//   ....[0]....
.L_36:
        /*0310*/ 	.word	0x00000a30


	//   ....[1]....
        /*0314*/ 	.word	0x00001250


	//   ....[2]....
        /*0318*/ 	.word	0x00005ae0


	//   ....[3]....
        /*031c*/ 	.word	0x00006040


	//   ....[4]....
        /*0320*/ 	.word	0x00007200


	//----- nvinfo : EIATTR_MAX_THREADS
	.align		4
.L_37:
        /*0324*/ 	.byte	0x04, 0x05
        /*0326*/ 	.short	(.L_39 - .L_38)
.L_38:
        /*0328*/ 	.word	0x00000180
        /*032c*/ 	.word	0x00000001
        /*0330*/ 	.word	0x00000001


	//----- nvinfo : EIATTR_CRS_STACK_SIZE
	.align		4
.L_39:
        /*0334*/ 	.byte	0x04, 0x1e
        /*0336*/ 	.short	(.L_41 - .L_40)
.L_40:
        /*0338*/ 	.word	0x00000000


	//----- nvinfo : EIATTR_CBANK_PARAM_SIZE
	.align		4
.L_41:
        /*033c*/ 	.byte	0x03, 0x19
        /*033e*/ 	.short	0x0470


	//----- nvinfo : EIATTR_PARAM_CBANK
	.align		4
        /*0340*/ 	.byte	0x04, 0x0a
        /*0342*/ 	.short	(.L_43 - .L_42)
	.align		4
.L_42:
        /*0344*/ 	.word	index@(.nv.constant0._ZN7cutlass13device_kernelINS_4gemm6kernel13GemmUniversalIN4cute5tupleIJiiiiEEENS1_10collective13CollectiveMmaINS1_34MainloopSm90TmaGmmaWarpSpecializedILi7ENS5_IJNS4_1CILi8EEENSA_ILi1EEESC_EEENS1_35KernelTmaWarpSpecializedCooperativeEEENS5_IJNSA_ILi128EEESG_SG_EEEaNS5_IJlSC_lEEEaSI_NS4_8TiledMMAINS4_8MMA_AtomIJNS4_4SM904GMMA27MMA_64x128x32_S32S8S8_SS_TNEEEENS4_6LayoutINS5_IJNSA_ILi2EEESC_SC_EEENS5_IJSC_NSA_ILi0EEESS_EEEEENS5_IJNS4_10UnderscoreESV_SV_EEEEENS4_13SM90_TMA_LOADENS4_14ComposedLayoutINS4_7SwizzleILi3ELi4ELi3EEENS4_18smem_ptr_flag_bitsILi8EEENSP_INS5_IJSB_SG_EEENS5_IJSG_SC_EEEEEEEvNS4_8identityENS4_23SM90_TMA_LOAD_MULTICASTES17_vS18_EENS_8epilogue10collective6detail29Sm90TmaWarpSpecializedAdapterINS1C_15DefaultEpilogueIaSI_SI_NS1B_6thread17LinearCombinationIaLi1EiiLNS1G_9ScaleType4KindE0ELNS_15FloatRoundStyleE2EaEENS1_15EpilogueDefaultEEEEEvvEEEEvNT_6ParamsE)
        /*0348*/ 	.short	0x0210
        /*034a*/ 	.short	0x0470


	//----- nvinfo : EIATTR_SW_WAR
	.align		4
.L_43:
        /*034c*/ 	.byte	0x04, 0x36
        /*034e*/ 	.short	(.L_45 - .L_44)
.L_44:
        /*0350*/ 	.word	0x00000008
.L_45:


//--------------------- .nv.callgraph             --------------------------
	.section	.nv.callgraph,"",@"SHT_CUDA_CALLGRAPH"
	.align	4
	.sectionentsize	8
	.align		4
        /*0000*/ 	.word	0x00000000
	.align		4
        /*0004*/ 	.word	0xffffffff
	.align		4
        /*0008*/ 	.word	index@(_ZN7cutlass13device_kernelINS_4gemm6kernel13GemmUniversalIN4cute5tupleIJiiiiEEENS1_10collective13CollectiveMmaINS1_34MainloopSm90TmaGmmaWarpSpecializedILi7ENS5_IJNS4_1CILi8EEENSA_ILi1EEESC_EEENS1_35KernelTmaWarpSpecializedCooperativeEEENS5_IJNSA_ILi128EEESG_SG_EEEaNS5_IJlSC_lEEEaSI_NS4_8TiledMMAINS4_8MMA_AtomIJNS4_4SM904GMMA27MMA_64x128x32_S32S8S8_SS_TNEEEENS4_6LayoutINS5_IJNSA_ILi2EEESC_SC_EEENS5_IJSC_NSA_ILi0EEESS_EEEEENS5_IJNS4_10UnderscoreESV_SV_EEEEENS4_13SM90_TMA_LOADENS4_14ComposedLayoutINS4_7SwizzleILi3ELi4ELi3EEENS4_18smem_ptr_flag_bitsILi8EEENSP_INS5_IJSB_SG_EEENS5_IJSG_SC_EEEEEEEvNS4_8identityENS4_23SM90_TMA_LOAD_MULTICASTES17_vS18_EENS_8epilogue10collective6detail29Sm90TmaWarpSpecializedAdapterINS1C_15DefaultEpilogueIaSI_SI_NS1B_6thread17LinearCombinationIaLi1EiiLNS1G_9ScaleType4KindE0ELNS_15FloatRoundStyleE2EaEENS1_15EpilogueDefaultEEEEEvvEEEEvNT_6ParamsE)
	.align		4
        /*000c*/ 	.word	index@(__assertfail)
	.align		4
        /*0010*/ 	.word	0x00000000
	.align		4
        /*0014*/ 	.word	0xfffffffe
	.align		4
        /*0018*/ 	.word	0x00000000
	.align		4
        /*001c*/ 	.word	0xfffffffd
	.align		4
        /*0020*/ 	.word	0x00000000
	.align		4
        /*0024*/ 	.word	0xfffffffc


//--------------------- .nv.constant4             --------------------------
	.section	.nv.constant4,"a",@progbits
	.align	8
	.align		8
.nv.constant4:
        /*0000*/ 	.dword	__assertfail
	.align		8
        /*0008*/ 	.dword	__unnamed_1
	.align		8
        /*0010*/ 	.dword	_ZN40_INTERNAL_f7d8f0a2_4_k_cu_a01bf77c_274284cuda3std3__45__cpo5beginE
	.align		8
        /*0018*/ 	.dword	_ZN40_INTERNAL_f7d8f0a2_4_k_cu_a01bf77c_274284cuda3std3__45__cpo3endE
	.align		8
        /*0020*/ 	.dword	_ZN40_INTERNAL_f7d8f0a2_4_k_cu_a01bf77c_274284cuda3std3__45__cpo6cbeginE
	.align		8
        /*0028*/ 	.dword	_ZN40_INTERNAL_f7d8f0a2_4_k_cu_a01bf77c_274284cuda3std3__45__cpo4cendE
	.align		8
        /*0030*/ 	.dword	_ZN40_INTERNAL_f7d8f0a2_4_k_cu_a01bf77c_274284cuda3std3__442_GLOBAL__N__f7d8f0a2_4_k_cu_a01bf77c_274286ignoreE
	.align		8
        /*0038*/ 	.dword	_ZN40_INTERNAL_f7d8f0a2_4_k_cu_a01bf77c_274284cuda3std3__419piecewise_constructE
	.align		8
        /*0040*/ 	.dword	_ZN40_INTERNAL_f7d8f0a2_4_k_cu_a01bf77c_274284cuda3std3__48in_placeE
	.align		8
        /*0048*/ 	.dword	_ZN40_INTERNAL_f7d8f0a2_4_k_cu_a01bf77c_274284cuda3std6ranges3__45__cpo4swapE
	.align		8
        /*0050*/ 	.dword	_ZN40_INTERNAL_f7d8f0a2_4_k_cu_a01bf77c_274284cuda3std6ranges3__45__cpo9iter_moveE
	.align		8
        /*0058*/ 	.dword	_ZN40_INTERNAL_f7d8f0a2_4_k_cu_a01bf77c_274284cute7productE
	.align		8
        /*0060*/ 	.dword	_ZN40_INTERNAL_f7d8f0a2_4_k_cu_a01bf77c_274284cute1_E
	.align		8
        /*0068*/ 	.dword	$str$22
	.align		8
        /*0070*/ 	.dword	$str$23


//--------------------- .text._ZN7cutlass13device_kernelINS_4gemm6kernel13GemmUniversalIN4cute5tupleIJiiiiEEENS1_10collective13CollectiveMmaINS1_34MainloopSm90TmaGmmaWarpSpecializedILi7ENS5_IJNS4_1CILi8EEENSA_ILi1EEESC_EEENS1_35KernelTmaWarpSpecializedCooperativeEEENS5_IJNSA_ILi128EEESG_SG_EEEaNS5_IJlSC_lEEEaSI_NS4_8TiledMMAINS4_8MMA_AtomIJNS4_4SM904GMMA27MMA_64x128x32_S32S8S8_SS_TNEEEENS4_6LayoutINS5_IJNSA_ILi2EEESC_SC_EEENS5_IJSC_NSA_ILi0EEESS_EEEEENS5_IJNS4_10UnderscoreESV_SV_EEEEENS4_13SM90_TMA_LOADENS4_14ComposedLayoutINS4_7SwizzleILi3ELi4ELi3EEENS4_18smem_ptr_flag_bitsILi8EEENSP_INS5_IJSB_SG_EEENS5_IJSG_SC_EEEEEEEvNS4_8identityENS4_23SM90_TMA_LOAD_MULTICASTES17_vS18_EENS_8epilogue10collective6detail29Sm90TmaWarpSpecializedAdapterINS1C_15DefaultEpilogueIaSI_SI_NS1B_6thread17LinearCombinationIaLi1EiiLNS1G_9ScaleType4KindE0ELNS_15FloatRoundStyleE2EaEENS1_15EpilogueDefaultEEEEEvvEEEEvNT_6ParamsE --------------------------
	.section	.text._ZN7cutlass13device_kernelINS_4gemm6kernel13GemmUniversalIN4cute5tupleIJiiiiEEENS1_10collective13CollectiveMmaINS1_34MainloopSm90TmaGmmaWarpSpecializedILi7ENS5_IJNS4_1CILi8EEENSA_ILi1EEESC_EEENS1_35KernelTmaWarpSpecializedCooperativeEEENS5_IJNSA_ILi128EEESG_SG_EEEaNS5_IJlSC_lEEEaSI_NS4_8TiledMMAINS4_8MMA_AtomIJNS4_4SM904GMMA27MMA_64x128x32_S32S8S8_SS_TNEEEENS4_6LayoutINS5_IJNSA_ILi2EEESC_SC_EEENS5_IJSC_NSA_ILi0EEESS_EEEEENS5_IJNS4_10UnderscoreESV_SV_EEEEENS4_13SM90_TMA_LOADENS4_14ComposedLayoutINS4_7SwizzleILi3ELi4ELi3EEENS4_18smem_ptr_flag_bitsILi8EEENSP_INS5_IJSB_SG_EEENS5_IJSG_SC_EEEEEEEvNS4_8identityENS4_23SM90_TMA_LOAD_MULTICASTES17_vS18_EENS_8epilogue10collective6detail29Sm90TmaWarpSpecializedAdapterINS1C_15DefaultEpilogueIaSI_SI_NS1B_6thread17LinearCombinationIaLi1EiiLNS1G_9ScaleType4KindE0ELNS_15FloatRoundStyleE2EaEENS1_15EpilogueDefaultEEEEEvvEEEEvNT_6ParamsE,"ax",@progbits
	.align	128
.text._ZN7cutlass13device_kernelINS_4gemm6kernel13GemmUniversalIN4cute5tupleIJiiiiEEENS1_10collective13CollectiveMmaINS1_34MainloopSm90TmaGmmaWarpSpecializedILi7ENS5_IJNS4_1CILi8EEENSA_ILi1EEESC_EEENS1_35KernelTmaWarpSpecializedCooperativeEEENS5_IJNSA_ILi128EEESG_SG_EEEaNS5_IJlSC_lEEEaSI_NS4_8TiledMMAINS4_8MMA_AtomIJNS4_4SM904GMMA27MMA_64x128x32_S32S8S8_SS_TNEEEENS4_6LayoutINS5_IJNSA_ILi2EEESC_SC_EEENS5_IJSC_NSA_ILi0EEESS_EEEEENS5_IJNS4_10UnderscoreESV_SV_EEEEENS4_13SM90_TMA_LOADENS4_14ComposedLayoutINS4_7SwizzleILi3ELi4ELi3EEENS4_18smem_ptr_flag_bitsILi8EEENSP_INS5_IJSB_SG_EEENS5_IJSG_SC_EEEEEEEvNS4_8identityENS4_23SM90_TMA_LOAD_MULTICASTES17_vS18_EENS_8epilogue10collective6detail29Sm90TmaWarpSpecializedAdapterINS1C_15DefaultEpilogueIaSI_SI_NS1B_6thread17LinearCombinationIaLi1EiiLNS1G_9ScaleType4KindE0ELNS_15FloatRoundStyleE2EaEENS1_15EpilogueDefaultEEEEEvvEEEEvNT_6ParamsE:
        .type           _ZN7cutlass13device_kernelINS_4gemm6kernel13GemmUniversalIN4cute5tupleIJiiiiEEENS1_10collective13CollectiveMmaINS1_34MainloopSm90TmaGmmaWarpSpecializedILi7ENS5_IJNS4_1CILi8EEENSA_ILi1EEESC_EEENS1_35KernelTmaWarpSpecializedCooperativeEEENS5_IJNSA_ILi128EEESG_SG_EEEaNS5_IJlSC_lEEEaSI_NS4_8TiledMMAINS4_8MMA_AtomIJNS4_4SM904GMMA27MMA_64x128x32_S32S8S8_SS_TNEEEENS4_6LayoutINS5_IJNSA_ILi2EEESC_SC_EEENS5_IJSC_NSA_ILi0EEESS_EEEEENS5_IJNS4_10UnderscoreESV_SV_EEEEENS4_13SM90_TMA_LOADENS4_14ComposedLayoutINS4_7SwizzleILi3ELi4ELi3EEENS4_18smem_ptr_flag_bitsILi8EEENSP_INS5_IJSB_SG_EEENS5_IJSG_SC_EEEEEEEvNS4_8identityENS4_23SM90_TMA_LOAD_MULTICASTES17_vS18_EENS_8epilogue10collective6detail29Sm90TmaWarpSpecializedAdapterINS1C_15DefaultEpilogueIaSI_SI_NS1B_6thread17LinearCombinationIaLi1EiiLNS1G_9ScaleType4KindE0ELNS_15FloatRoundStyleE2EaEENS1_15EpilogueDefaultEEEEEvvEEEEvNT_6ParamsE,@function
        .size           _ZN7cutlass13device_kernelINS_4gemm6kernel13GemmUniversalIN4cute5tupleIJiiiiEEENS1_10collective13CollectiveMmaINS1_34MainloopSm90TmaGmmaWarpSpecializedILi7ENS5_IJNS4_1CILi8EEENSA_ILi1EEESC_EEENS1_35KernelTmaWarpSpecializedCooperativeEEENS5_IJNSA_ILi128EEESG_SG_EEEaNS5_IJlSC_lEEEaSI_NS4_8TiledMMAINS4_8MMA_AtomIJNS4_4SM904GMMA27MMA_64x128x32_S32S8S8_SS_TNEEEENS4_6LayoutINS5_IJNSA_ILi2EEESC_SC_EEENS5_IJSC_NSA_ILi0EEESS_EEEEENS5_IJNS4_10UnderscoreESV_SV_EEEEENS4_13SM90_TMA_LOADENS4_14ComposedLayoutINS4_7SwizzleILi3ELi4ELi3EEENS4_18smem_ptr_flag_bitsILi8EEENSP_INS5_IJSB_SG_EEENS5_IJSG_SC_EEEEEEEvNS4_8identityENS4_23SM90_TMA_LOAD_MULTICASTES17_vS18_EENS_8epilogue10collective6detail29Sm90TmaWarpSpecializedAdapterINS1C_15DefaultEpilogueIaSI_SI_NS1B_6thread17LinearCombinationIaLi1EiiLNS1G_9ScaleType4KindE0ELNS_15FloatRoundStyleE2EaEENS1_15EpilogueDefaultEEEEEvvEEEEvNT_6ParamsE,(.L_x_209 - _ZN7cutlass13device_kernelINS_4gemm6kernel13GemmUniversalIN4cute5tupleIJiiiiEEENS1_10collective13CollectiveMmaINS1_34MainloopSm90TmaGmmaWarpSpecializedILi7ENS5_IJNS4_1CILi8EEENSA_ILi1EEESC_EEENS1_35KernelTmaWarpSpecializedCooperativeEEENS5_IJNSA_ILi128EEESG_SG_EEEaNS5_IJlSC_lEEEaSI_NS4_8TiledMMAINS4_8MMA_AtomIJNS4_4SM904GMMA27MMA_64x128x32_S32S8S8_SS_TNEEEENS4_6LayoutINS5_IJNSA_ILi2EEESC_SC_EEENS5_IJSC_NSA_ILi0EEESS_EEEEENS5_IJNS4_10UnderscoreESV_SV_EEEEENS4_13SM90_TMA_LOADENS4_14ComposedLayoutINS4_7SwizzleILi3ELi4ELi3EEENS4_18smem_ptr_flag_bitsILi8EEENSP_INS5_IJSB_SG_EEENS5_IJSG_SC_EEEEEEEvNS4_8identityENS4_23SM90_TMA_LOAD_MULTICASTES17_vS18_EENS_8epilogue10collective6detail29Sm90TmaWarpSpecializedAdapterINS1C_15DefaultEpilogueIaSI_SI_NS1B_6thread17LinearCombinationIaLi1EiiLNS1G_9ScaleType4KindE0ELNS_15FloatRoundStyleE2EaEENS1_15EpilogueDefaultEEEEEvvEEEEvNT_6ParamsE)
        .other          _ZN7cutlass13device_kernelINS_4gemm6kernel13GemmUniversalIN4cute5tupleIJiiiiEEENS1_10collective13CollectiveMmaINS1_34MainloopSm90TmaGmmaWarpSpecializedILi7ENS5_IJNS4_1CILi8EEENSA_ILi1EEESC_EEENS1_35KernelTmaWarpSpecializedCooperativeEEENS5_IJNSA_ILi128EEESG_SG_EEEaNS5_IJlSC_lEEEaSI_NS4_8TiledMMAINS4_8MMA_AtomIJNS4_4SM904GMMA27MMA_64x128x32_S32S8S8_SS_TNEEEENS4_6LayoutINS5_IJNSA_ILi2EEESC_SC_EEENS5_IJSC_NSA_ILi0EEESS_EEEEENS5_IJNS4_10UnderscoreESV_SV_EEEEENS4_13SM90_TMA_LOADENS4_14ComposedLayoutINS4_7SwizzleILi3ELi4ELi3EEENS4_18smem_ptr_flag_bitsILi8EEENSP_INS5_IJSB_SG_EEENS5_IJSG_SC_EEEEEEEvNS4_8identityENS4_23SM90_TMA_LOAD_MULTICASTES17_vS18_EENS_8epilogue10collective6detail29Sm90TmaWarpSpecializedAdapterINS1C_15DefaultEpilogueIaSI_SI_NS1B_6thread17LinearCombinationIaLi1EiiLNS1G_9ScaleType4KindE0ELNS_15FloatRoundStyleE2EaEENS1_15EpilogueDefaultEEEEEvvEEEEvNT_6ParamsE,@"STO_CUDA_ENTRY STV_DEFAULT"
_ZN7cutlass13device_kernelINS_4gemm6kernel13GemmUniversalIN4cute5tupleIJiiiiEEENS1_10collective13CollectiveMmaINS1_34MainloopSm90TmaGmmaWarpSpecializedILi7ENS5_IJNS4_1CILi8EEENSA_ILi1EEESC_EEENS1_35KernelTmaWarpSpecializedCooperativeEEENS5_IJNSA_ILi128EEESG_SG_EEEaNS5_IJlSC_lEEEaSI_NS4_8TiledMMAINS4_8MMA_AtomIJNS4_4SM904GMMA27MMA_64x128x32_S32S8S8_SS_TNEEEENS4_6LayoutINS5_IJNSA_ILi2EEESC_SC_EEENS5_IJSC_NSA_ILi0EEESS_EEEEENS5_IJNS4_10UnderscoreESV_SV_EEEEENS4_13SM90_TMA_LOADENS4_14ComposedLayoutINS4_7SwizzleILi3ELi4ELi3EEENS4_18smem_ptr_flag_bitsILi8EEENSP_INS5_IJSB_SG_EEENS5_IJSG_SC_EEEEEEEvNS4_8identityENS4_23SM90_TMA_LOAD_MULTICASTES17_vS18_EENS_8epilogue10collective6detail29Sm90TmaWarpSpecializedAdapterINS1C_15DefaultEpilogueIaSI_SI_NS1B_6thread17LinearCombinationIaLi1EiiLNS1G_9ScaleType4KindE0ELNS_15FloatRoundStyleE2EaEENS1_15EpilogueDefaultEEEEEvvEEEEvNT_6ParamsE:
[----:B------:R-:W0:Y:S01]  /*0000*/  LDC R1, c[0x0][0x28] ;  /* 0x00000a00ff017b82 */ /* 0x000e220000000800 */
[----:B------:R-:W1:Y:S01]  /*0010*/  S2R R94, SR_TID.X ;  /* 0x00000000005e7919 */ /* 0x000e620000002100 */
[----:B------:R-:W-:Y:S01]  /*0020*/  ELECT P0, URZ, PT ;  /* 0x00000000003f782f */ /* 0x000fe20003800000 */
[----:B------:R-:W-:Y:S01]  /*0030*/  BSSY B0, `(.L_x_0) ;  /* 0x000000f000007945 */ /* 0x000fe20003800000 */
[--C-:B-1----:R-:W-:Y:S02]  /*0040*/  SHF.R.U32.HI R0, RZ, 0x5, R94.reuse ;  /* 0x00000005ff007819 */ /* 0x102fe4000001165e */
[----:B------:R-:W-:-:S03]  /*0050*/  SHF.R.U32.HI R7, RZ, 0x7, R94 ;  /* 0x00000007ff077819 */ /* 0x000fc6000001165e */
[----:B------:R-:W1:Y:S04]  /*0060*/  SHFL.IDX PT, R3, R0, RZ, 0x1f ;  /* 0x00001fff00037589 */ /* 0x000e6800000e0000 */
[----:B------:R2:W3:Y:S01]  /*0070*/  SHFL.IDX PT, R2, R7, RZ, 0x1f ;  /* 0x00001fff07027589 */ /* 0x0004e200000e0000 */
[----:B-1----:R-:W-:-:S13]  /*0080*/  ISETP.NE.OR P0, PT, R3, RZ, !P0 ;  /* 0x000000ff0300720c */ /* 0x002fda0004705670 */
[----:B0-23--:R-:W-:Y:S05]  /*0090*/  @P0 BRA `(.L_x_1) ;  /* 0x0000000000200947 */ /* 0x00dfea0003800000 */
[----:B------:R-:W-:Y:S02]  /*00a0*/  ULDC.64 UR4, c[0x0][0x198] ;  /* 0x0000660000047ab9 */ /* 0x000fe40000000a00 */
[----:B------:R-:W-:Y:S02]  /*00b0*/  UIADD3 UR6, UP0, UR4, 0xf0, URZ ;  /* 0x000000f004067890 */ /* 0x000fe4000ff1e03f */
[----:B------:R-:W-:Y:S02]  /*00c0*/  UIADD3 UR4, UP1, UR4, 0x1f0, URZ ;  /* 0x000001f004047890 */ /* 0x000fe4000ff3e03f */
[----:B------:R-:W-:Y:S02]  /*00d0*/  UIADD3.X UR7, URZ, UR5, URZ, UP0, !UPT ;  /* 0x000000053f077290 */ /* 0x000fe400087fe43f */
[----:B------:R-:W-:-:S07]  /*00e0*/  UIADD3.X UR5, URZ, UR5, URZ, UP1, !UPT ;  /* 0x000000053f057290 */ /* 0x000fce0008ffe43f */
[----:B------:R0:W-:Y:S02]  /*00f0*/  UTMACCTL.PF [UR6] ;  /* 0x00000000060079b9 */ /* 0x0001e40008040000 */
[----:B------:R0:W-:Y:S02]  /*0100*/  UTMACCTL.PF [UR4] ;  /* 0x00000000040079b9 */ /* 0x0001e40008040000 */
[----:B0-----:R-:W-:Y:S01]  /*0110*/  NOP ;  /* 0x0000000000007918 */ /* 0x001fe20000000000 */
.L_x_1:
[----:B------:R-:W-:Y:S05]  /*0120*/  BSYNC B0 ;  /* 0x0000000000007941 */ /* 0x000fea0003800000 */
.L_x_0:
[----:B------:R-:W0:Y:S01]  /*0130*/  SHFL.IDX PT, R5, R0, RZ, 0x1f ;  /* 0x00001fff00057589 */ /* 0x000e2200000e0000 */
[----:B------:R-:W-:-:S04]  /*0140*/  SHF.R.S32.HI R9, RZ, 0x1f, R94 ;  /* 0x0000001fff097819 */ /* 0x000fc8000001145e */
[----:B------:R-:W-:-:S04]  /*0150*/  LEA.HI R9, R9, R94, RZ, 0x7 ;  /* 0x0000005e09097211 */ /* 0x000fc800078f38ff */
[----:B------:R-:W-:Y:S02]  /*0160*/  LOP3.LUT R9, R9, 0xffffff80, RZ, 0xc0, !PT ;  /* 0xffffff8009097812 */ /* 0x000fe400078ec0ff */
[----:B0-----:R-:W-:-:S13]  /*0170*/  ISETP.NE.AND P0, PT, R5, RZ, PT ;  /* 0x000000ff0500720c */ /* 0x001fda0003f05270 */
[----:B------:R-:W-:Y:S05]  /*0180*/  @P0 BRA `(.L_x_2) ;  /* 0x0000000000700947 */ /* 0x000fea0003800000 */
[----:B------:R-:W0:Y:S01]  /*0190*/  S2UR UR8, SR_CgaCtaId ;  /* 0x00000000000879c3 */ /* 0x000e220000008800 */
[----:B------:R-:W-:Y:S01]  /*01a0*/  UMOV UR4, 0x400 ;  /* 0x0000040000047882 */ /* 0x000fe20000000000 */
[----:B------:R-:W-:Y:S01]  /*01b0*/  UMOV UR5, 0x1 ;  /* 0x0000000100057882 */ /* 0x000fe20000000000 */
[----:B------:R-:W-:Y:S01]  /*01c0*/  UMOV UR6, 0x10 ;  /* 0x0000001000067882 */ /* 0x000fe20000000000 */
[----:B------:R-:W-:Y:S01]  /*01d0*/  ELECT P0, URZ, PT ;  /* 0x00000000003f782f */ /* 0x000fe20003800000 */
[----:B------:R-:W-:-:S04]  /*01e0*/  UIADD3 UR6, -UR6, 0x100000, URZ ;  /* 0x0010000006067890 */ /* 0x000fc8000fffe13f */
[----:B------:R-:W-:Y:S02]  /*01f0*/  USHF.L.U32 UR7, UR6, 0xb, URZ ;  /* 0x0000000b06077899 */ /* 0x000fe4000800063f */
[----:B------:R-:W-:Y:S02]  /*0200*/  USHF.L.U32 UR6, UR6, 0x1, URZ ;  /* 0x0000000106067899 */ /* 0x000fe4000800063f */
[----:B0-----:R-:W-:Y:S02]  /*0210*/  ULEA UR8, UR8, UR4, 0x18 ;  /* 0x0000000408087291 */ /* 0x001fe4000f8ec03f */
[----:B------:R-:W-:-:S04]  /*0220*/  UIADD3 UR4, -UR5, 0x100000, URZ ;  /* 0x0010000005047890 */ /* 0x000fc8000fffe13f */
[----:B------:R-:W-:Y:S02]  /*0230*/  USHF.L.U32 UR5, UR4, 0xb, URZ ;  /* 0x0000000b04057899 */ /* 0x000fe4000800063f */
[----:B------:R-:W-:Y:S01]  /*0240*/  USHF.L.U32 UR4, UR4, 0x1, URZ ;  /* 0x0000000104047899 */ /* 0x000fe2000800063f */
[----:B------:R-:W0:Y:S11]  /*0250*/  FENCE.VIEW.ASYNC.S ;  /* 0x00000000000073c6 */ /* 0x000e360000000000 */
[----:B0-----:R0:W1:Y:S01]  /*0260*/  SYNCS.EXCH.64 URZ, [UR8], UR4 ;  /* 0x00000004083f75b2 */ /* 0x0010620008000100 */
[----:B------:R0:W2:Y:S01]  /*0270*/  SYNCS.EXCH.64 URZ, [UR8+0x38], UR6 ;  /* 0x00003806083f75b2 */ /* 0x0000a20008000100 */
[----:B------:R0:W3:Y:S01]  /*0280*/  SYNCS.EXCH.64 URZ, [UR8+0x8], UR4 ;  /* 0x00000804083f75b2 */ /* 0x0000e20008000100 */
[----:B------:R0:W4:Y:S01]  /*0290*/  SYNCS.EXCH.64 URZ, [UR8+0x40], UR6 ;  /* 0x00004006083f75b2 */ /* 0x0001220008000100 */
[----:B------:R0:W0:Y:S01]  /*02a0*/  SYNCS.EXCH.64 URZ, [UR8+0x10], UR4 ;  /* 0x00001004083f75b2 */ /* 0x0000220008000100 */
        /* <DEDUP_REMOVED lines=9> */
[----:B------:R-:W-:Y:S01]  /*0340*/  NOP ;  /* 0x0000000000007918 */ /* 0x000fe20000000000 */
.L_x_2:
[----:B------:R-:W-:Y:S01]  /*0350*/  IMAD.IADD R8, R94, 0x1, -R9 ;  /* 0x000000015e087824 */ /* 0x000fe200078e0a09 */
[----:B------:R-:W5:Y:S01]  /*0360*/  SHFL.IDX PT, R0, R0, RZ, 0x1f ;  /* 0x00001fff00007589 */ /* 0x000f6200000e0000 */
[----:B0-----:R-:W0:Y:S01]  /*0370*/  S2UR UR8, SR_CTAID.X ;  /* 0x00000000000879c3 */ /* 0x001e220000002500 */
[----:B------:R-:W-:Y:S02]  /*0380*/  SHF.R.S32.HI R10, RZ, 0x1f, R5 ;  /* 0x0000001fff0a7819 */ /* 0x000fe40000011405 */
[----:B------:R-:W-:Y:S02]  /*0390*/  ELECT P0, URZ, PT ;  /* 0x00000000003f782f */ /* 0x000fe40003800000 */
[----:B------:R-:W-:Y:S01]  /*03a0*/  SHF.R.S32.HI R9, RZ, 0x1f, R8 ;  /* 0x0000001fff097819 */ /* 0x000fe20000011408 */
[----:B------:R-:W1:Y:S01]  /*03b0*/  S2R R4, SR_CTAID.Y ;  /* 0x0000000000047919 */ /* 0x000e620000002600 */
[----:B------:R-:W-:Y:S01]  /*03c0*/  LEA.HI R10, R10, R5, RZ, 0x2 ;  /* 0x000000050a0a7211 */ /* 0x000fe200078f10ff */
[----:B------:R-:W-:Y:S01]  /*03d0*/  ULDC UR4, c[0x0][0x150] ;  /* 0x0000540000047ab9 */ /* 0x000fe20000000800 */
[----:B------:R-:W-:Y:S01]  /*03e0*/  LEA.HI R9, R9, R8, RZ, 0x3 ;  /* 0x0000000809097211 */ /* 0x000fe200078f18ff */
[----:B------:R-:W2:Y:S01]  /*03f0*/  LDC R13, c[0x0][0x144] ;  /* 0x00005100ff0d7b82 */ /* 0x000ea20000000800 */
[----:B------:R-:W-:Y:S01]  /*0400*/  LOP3.LUT R10, R10, 0x3ffffffc, RZ, 0xc0, !PT ;  /* 0x3ffffffc0a0a7812 */ /* 0x000fe200078ec0ff */
[----:B------:R-:W-:Y:S01]  /*0410*/  NOP ;  /* 0x0000000000007918 */ /* 0x000fe20000000000 */
[--C-:B------:R-:W-:Y:S01]  /*0420*/  SHF.R.S32.HI R6, RZ, 0x3, R9.reuse ;  /* 0x00000003ff067819 */ /* 0x100fe20000011409 */
[----:B------:R-:W-:Y:S01]  /*0430*/  NOP ;  /* 0x0000000000007918 */ /* 0x000fe20000000000 */
[----:B------:R-:W-:Y:S01]  /*0440*/  SHF.R.S32.HI R9, RZ, 0x1f, R9 ;  /* 0x0000001fff097819 */ /* 0x000fe20000011409 */
[----:B------:R-:W-:Y:S01]  /*0450*/  IMAD.IADD R10, R5, 0x1, -R10 ;  /* 0x00000001050a7824 */ /* 0x000fe200078e0a0a */
[----:B------:R-:W-:Y:S01]  /*0460*/  ISETP.NE.AND P3, PT, R2, RZ, PT ;  /* 0x000000ff0200720c */ /* 0x000fe20003f65270 */
[----:B------:R-:W3:Y:S01]  /*0470*/  LDC R15, c[0x0][0x140] ;  /* 0x00005000ff0f7b82 */ /* 0x000ee20000000800 */
[----:B------:R-:W-:Y:S01]  /*0480*/  LEA.HI R9, R9, R6, RZ, 0x2 ;  /* 0x0000000609097211 */ /* 0x000fe200078f10ff */
[----:B------:R-:W-:-:S03]  /*0490*/  IMAD.MOV.U32 R22, RZ, RZ, 0x1 ;  /* 0x00000001ff167424 */ /* 0x000fc600078e00ff */
[----:B------:R-:W-:Y:S02]  /*04a0*/  LOP3.LUT R9, R9, 0xfffffffc, RZ, 0xc0, !PT ;  /* 0xfffffffc09097812 */ /* 0x000fe400078ec0ff */
[----:B-----5:R-:W-:Y:S02]  /*04b0*/  ISETP.NE.OR P0, PT, R0, RZ, !P0 ;  /* 0x000000ff0000720c */ /* 0x020fe40004705670 */
[----:B0-----:R-:W-:Y:S01]  /*04c0*/  I2FP.F32.U32 R0, UR8 ;  /* 0x0000000800007c45 */ /* 0x001fe20008201000 */
[----:B------:R-:W-:-:S04]  /*04d0*/  IMAD.IADD R9, R6, 0x1, -R9 ;  /* 0x0000000106097824 */ /* 0x000fc800078e0a09 */
[----:B------:R-:W-:Y:S02]  /*04e0*/  IMAD R9, R10, 0x4, R9 ;  /* 0x000000040a097824 */ /* 0x000fe400078e0209 */
[----:B------:R-:W-:Y:S01]  /*04f0*/  FMUL R11, R0, UR4 ;  /* 0x00000004000b7c20 */ /* 0x000fe20008400000 */
[----:B------:R-:W-:Y:S01]  /*0500*/  ULDC UR4, c[0x0][0x154] ;  /* 0x0000550000047ab9 */ /* 0x000fe20000000800 */
[C---:B------:R-:W-:Y:S02]  /*0510*/  IMAD.SHL.U32 R0, R9.reuse, 0x4, RZ ;  /* 0x0000000409007824 */ /* 0x040fe400078e00ff */
[----:B------:R-:W-:Y:S02]  /*0520*/  VOTEU.ALL UP0, P0 ;  /* 0x00000000003f7886 */ /* 0x000fe40000000000 */
[----:B------:R-:W0:Y:S01]  /*0530*/  F2I.U32.TRUNC.NTZ R11, R11 ;  /* 0x0000000b000b7305 */ /* 0x000e22000020f000 */
[----:B-1----:R-:W-:Y:S01]  /*0540*/  I2FP.F32.U32 R12, R4 ;  /* 0x00000004000c7245 */ /* 0x002fe20000201000 */
[----:B------:R-:W-:Y:S01]  /*0550*/  VOTEU.ALL UP1, P0 ;  /* 0x00000000003f7886 */ /* 0x000fe20000020000 */
[----:B------:R-:W-:Y:S01]  /*0560*/  LOP3.LUT R19, R9, 0xc, R0, 0x78, !PT ;  /* 0x0000000c09137812 */ /* 0x000fe200078e7800 */
[----:B------:R-:W1:Y:S01]  /*0570*/  @!UP0 S2UR UR7, SR_CgaCtaId ;  /* 0x00000000000789c3 */ /* 0x000e620000008800 */
[----:B------:R-:W-:Y:S01]  /*0580*/  SHF.R.S32.HI R0, RZ, 0x1f, R3 ;  /* 0x0000001fff007819 */ /* 0x000fe20000011403 */
[----:B------:R-:W-:Y:S01]  /*0590*/  FMUL R14, R12, UR4 ;  /* 0x000000040c0e7c20 */ /* 0x000fe20008400000 */
[----:B------:R-:W-:Y:S01]  /*05a0*/  SHF.R.S32.HI R6, RZ, 0x1f, R19 ;  /* 0x0000001fff067819 */ /* 0x000fe20000011413 */
[----:B------:R-:W-:Y:S01]  /*05b0*/  UMOV UR4, 0x20 ;  /* 0x0000002000047882 */ /* 0x000fe20000000000 */
[----:B------:R-:W-:Y:S01]  /*05c0*/  LEA.HI R0, R0, R3, RZ, 0x2 ;  /* 0x0000000300007211 */ /* 0x000fe200078f10ff */
[----:B------:R-:W-:Y:S01]  /*05d0*/  @!UP0 UMOV UR6, 0x400 ;  /* 0x0000040000068882 */ /* 0x000fe20000000000 */
[----:B------:R-:W-:Y:S01]  /*05e0*/  LEA.HI R10, R6, R19, RZ, 0x3 ;  /* 0x00000013060a7211 */ /* 0x000fe200078f18ff */
[----:B------:R-:W5:Y:S01]  /*05f0*/  LDC R9, c[0x0][0x148] ;  /* 0x00005200ff097b82 */ /* 0x000f620000000800 */
[----:B------:R-:W4:Y:S01]  /*0600*/  F2I.U32.TRUNC.NTZ R14, R14 ;  /* 0x0000000e000e7305 */ /* 0x000f22000020f000 */
[----:B------:R-:W-:Y:S01]  /*0610*/  LOP3.LUT R0, R0, 0xfffffffc, RZ, 0xc0, !PT ;  /* 0xfffffffc00007812 */ /* 0x000fe200078ec0ff */
[----:B0-----:R-:W-:Y:S01]  /*0620*/  IMAD.MOV R6, RZ, RZ, -R11 ;  /* 0x000000ffff067224 */ /* 0x001fe200078e0a0b */
[----:B------:R-:W-:Y:S01]  /*0630*/  LOP3.LUT R12, R10, 0xfffffff8, RZ, 0xc0, !PT ;  /* 0xfffffff80a0c7812 */ /* 0x000fe200078ec0ff */
[----:B------:R-:W-:-:S04]  /*0640*/  @!UP0 UIADD3 UR4, -UR4, 0x100000, URZ ;  /* 0x0010000004048890 */ /* 0x000fc8000fffe13f */
[----:B------:R-:W-:Y:S02]  /*0650*/  @!UP0 USHF.L.U32 UR5, UR4, 0xb, URZ ;  /* 0x0000000b04058899 */ /* 0x000fe4000800063f */
[----:B------:R-:W-:Y:S01]  /*0660*/  @!UP0 USHF.L.U32 UR4, UR4, 0x1, URZ ;  /* 0x0000000104048899 */ /* 0x000fe2000800063f */
[----:B---3--:R-:W-:Y:S01]  /*0670*/  ISETP.EQ.U32.AND P2, PT, R15, 0x1, PT ;  /* 0x000000010f00780c */ /* 0x008fe20003f42070 */
[----:B--2---:R-:W-:Y:S02]  /*0680*/  IMAD R6, R13, R6, UR8 ;  /* 0x000000080d067e24 */ /* 0x004fe4000f8e0206 */
[----:B------:R-:W-:Y:S02]  /*0690*/  IMAD.IADD R11, R19, 0x1, -R12 ;  /* 0x00000001130b7824 */ /* 0x000fe400078e0a0c */
[----:B------:R-:W-:Y:S01]  /*06a0*/  IMAD.IADD R3, R3, 0x1, -R0 ;  /* 0x0000000103037824 */ /* 0x000fe200078e0a00 */
[----:B------:R-:W-:Y:S02]  /*06b0*/  LOP3.LUT R0, R94, 0x7f, RZ, 0xc0, !PT ;  /* 0x0000007f5e007812 */ /* 0x000fe400078ec0ff */
[----:B------:R-:W-:Y:S01]  /*06c0*/  ISETP.NE.AND P4, PT, R11, R6, PT ;  /* 0x000000060b00720c */ /* 0x000fe20003f85270 */
[----:B----4-:R-:W-:Y:S01]  /*06d0*/  IMAD.MOV R24, RZ, RZ, -R14 ;  /* 0x000000ffff187224 */ /* 0x010fe200078e0a0e */
[----:B-1----:R-:W-:Y:S01]  /*06e0*/  @!UP0 ULEA UR6, UR7, UR6, 0x18 ;  /* 0x0000000607068291 */ /* 0x002fe2000f8ec03f */
[C---:B------:R-:W-:Y:S01]  /*06f0*/  ISETP.NE.AND P1, PT, R3.reuse, 0x3, PT ;  /* 0x000000030300780c */ /* 0x040fe20003f25270 */
[----:B------:R-:W-:Y:S01]  /*0700*/  VOTEU.ALL UP0, P0 ;  /* 0x00000000003f7886 */ /* 0x000fe20000000000 */
[----:B------:R-:W-:Y:S01]  /*0710*/  LOP3.LUT P0, RZ, R8, 0x7, RZ, 0xc0, !PT ;  /* 0x0000000708ff7812 */ /* 0x000fe2000780c0ff */
[----:B------:R-:W-:Y:S01]  /*0720*/  VIADD R8, R2, 0xffffffff ;  /* 0xffffffff02087836 */ /* 0x000fe20000000000 */
[----:B------:R-:W-:Y:S01]  /*0730*/  ISETP.EQ.OR P1, PT, R3, RZ, !P1 ;  /* 0x000000ff0300720c */ /* 0x000fe20004f22670 */
[----:B-----5:R-:W-:Y:S01]  /*0740*/  IMAD R11, R9, R24, R4 ;  /* 0x00000018090b7224 */ /* 0x020fe200078e0204 */
[----:B------:R-:W-:-:S04]  /*0750*/  ISETP.LT.U32.AND P0, PT, R19, 0x8, !P0 ;  /* 0x000000081300780c */ /* 0x000fc80004701070 */
[----:B------:R-:W-:Y:S02]  /*0760*/  @P4 SHF.R.S32.HI R10, RZ, 0x3, R10 ;  /* 0x00000003ff0a4819 */ /* 0x000fe4000001140a */
[----:B------:R-:W-:Y:S01]  /*0770*/  ISETP.EQ.AND P1, PT, R2, RZ, P1 ;  /* 0x000000ff0200720c */ /* 0x000fe20000f22270 */
[----:B------:R-:W0:Y:S02]  /*0780*/  FENCE.VIEW.ASYNC.S ;  /* 0x00000000000073c6 */ /* 0x000e240000000000 */
[----:B0-----:R0:W1:Y:S01]  /*0790*/  @!UP0 SYNCS.EXCH.64 URZ, [UR6+0x80], UR4 ;  /* 0x00008004063f85b2 */ /* 0x0010620008000100 */
[----:B------:R-:W-:Y:S02]  /*07a0*/  @P4 ISETP.NE.AND P5, PT, R10, R11, PT ;  /* 0x0000000b0a00420c */ /* 0x000fe40003fa5270 */
[----:B------:R-:W-:Y:S02]  /*07b0*/  ISETP.GE.U32.AND P6, PT, R8, 0x2, PT ;  /* 0x000000020800780c */ /* 0x000fe40003fc6070 */
[----:B------:R-:W-:-:S02]  /*07c0*/  SEL R11, RZ, 0x1, !P0 ;  /* 0x00000001ff0b7807 */ /* 0x000fc40004000000 */
[----:B------:R-:W-:Y:S02]  /*07d0*/  @P4 SEL R22, RZ, 0x1, P5 ;  /* 0x00000001ff164807 */ /* 0x000fe40002800000 */
[----:B------:R-:W-:Y:S02]  /*07e0*/  SEL R18, RZ, 0x1, !P1 ;  /* 0x00000001ff127807 */ /* 0x000fe40004800000 */
[----:B------:R-:W-:Y:S02]  /*07f0*/  LOP3.LUT R22, R22, R11, RZ, 0xc0, !PT ;  /* 0x0000000b16167212 */ /* 0x000fe400078ec0ff */
[----:B------:R-:W-:Y:S01]  /*0800*/  SEL R18, R18, 0x2, P6 ;  /* 0x0000000212127807 */ /* 0x000fe20003000000 */
[----:B------:R0:W2:Y:S01]  /*0810*/  @!UP1 SYNCS.EXCH.64 URZ, [UR6+0x88], UR4 ;  /* 0x00008804063f95b2 */ /* 0x0000a20008000100 */
[----:B------:R-:W-:Y:S01]  /*0820*/  NOP ;  /* 0x0000000000007918 */ /* 0x000fe20000000000 */
[----:B------:R-:W-:Y:S05]  /*0830*/  @!P2 BRA `(.L_x_3) ;  /* 0x000000000008a947 */ /* 0x000fea0003800000 */
[----:B-12---:R-:W-:Y:S01]  /*0840*/  UCGABAR_ARV ;  /* 0x00000000000079c7 */ /* 0x006fe20008000000 */
[----:B------:R-:W-:Y:S05]  /*0850*/  BRA `(.L_x_4) ;  /* 0x0000000000047947 */ /* 0x000fea0003800000 */
.L_x_3:
[----:B-12---:R-:W-:Y:S01]  /*0860*/  NOP ;  /* 0x0000000000007918 */ /* 0x006fe20000000000 */
.L_x_4:
[----:B------:R-:W1:Y:S01]  /*0870*/  LDC R2, c[0x0][0x65c] ;  /* 0x00019700ff027b82 */ /* 0x000e620000000800 */
[----:B------:R-:W-:Y:S02]  /*0880*/  IMAD.U32 R10, RZ, RZ, UR8 ;  /* 0x00000008ff0a7e24 */ /* 0x000fe4000f8e00ff */
[----:B------:R-:W-:Y:S01]  /*0890*/  IMAD.MOV.U32 R11, RZ, RZ, RZ ;  /* 0x000000ffff0b7224 */ /* 0x000fe200078e00ff */
[----:B-1----:R-:W-:-:S04]  /*08a0*/  ISETP.NE.AND P1, PT, R2, 0x1, PT ;  /* 0x000000010200780c */ /* 0x002fc80003f25270 */
[----:B------:R-:W-:-:S09]  /*08b0*/  P2R R5, PR, RZ, 0x2 ;  /* 0x00000002ff057803 */ /* 0x000fd20000000000 */
[----:B------:R-:W1:Y:S01]  /*08c0*/  @P1 LDC R17, c[0x0][0x10] ;  /* 0x00000400ff111b82 */ /* 0x000e620000000800 */
[----:B------:R-:W-:Y:S02]  /*08d0*/  @P1 IMAD.MOV.U32 R5, RZ, RZ, RZ ;  /* 0x000000ffff051224 */ /* 0x000fe400078e00ff */
[----:B------:R-:W-:-:S05]  /*08e0*/  @P1 IMAD.MOV.U32 R15, RZ, RZ, RZ ;  /* 0x000000ffff0f1224 */ /* 0x000fca00078e00ff */
[----:B------:R-:W2:Y:S01]  /*08f0*/  @!P1 LDC R13, c[0x0][0xc] ;  /* 0x00000300ff0d9b82 */ /* 0x000ea20000000800 */
[----:B0-----:R-:W-:Y:S01]  /*0900*/  ULDC UR4, c[0x0][0xc] ;  /* 0x0000030000047ab9 */ /* 0x001fe20000000800 */
[----:B------:R-:W-:Y:S01]  /*0910*/  ULDC UR5, c[0x0][0x10] ;  /* 0x0000040000057ab9 */ /* 0x000fe20000000800 */
[----:B------:R-:W-:Y:S01]  /*0920*/  ULDC UR6, c[0x0][0x14] ;  /* 0x0000050000067ab9 */ /* 0x000fe20000000800 */
[----:B------:R-:W-:-:S04]  /*0930*/  UIMAD.WIDE.U32 UR4, UR4, UR5, URZ ;  /* 0x00000005040472a5 */ /* 0x000fc8000f8e003f */
[----:B------:R-:W-:Y:S02]  /*0940*/  UIMAD.WIDE.U32 UR36, UR4, UR6, URZ ;  /* 0x00000006042472a5 */ /* 0x000fe4000f8e003f */
[----:B------:R-:W-:-:S04]  /*0950*/  UIMAD UR42, UR5, UR6, URZ ;  /* 0x00000006052a72a4 */ /* 0x000fc8000f8e023f */
[----:B------:R-:W-:Y:S01]  /*0960*/  UIADD3 UR42, UR37, UR42, URZ ;  /* 0x0000002a252a7290 */ /* 0x000fe2000fffe03f */
[----:B-1----:R-:W-:-:S04]  /*0970*/  @P1 IMAD.WIDE.U32 R16, R17, UR8, R4 ;  /* 0x0000000811101c25 */ /* 0x002fc8000f8e0004 */
[----:B------:R-:W-:Y:S02]  /*0980*/  @P1 IMAD.IADD R17, R17, 0x1, R15 ;  /* 0x0000000111111824 */ /* 0x000fe400078e020f */
[----:B--2---:R-:W-:-:S04]  /*0990*/  @!P1 IMAD.WIDE.U32 R10, R4, R13, R10 ;  /* 0x0000000d040a9225 */ /* 0x004fc800078e000a */
[----:B------:R-:W-:Y:S02]  /*09a0*/  @!P1 IMAD.MOV.U32 R16, RZ, RZ, R10 ;  /* 0x000000ffff109224 */ /* 0x000fe400078e000a */
[----:B------:R-:W-:Y:S01]  /*09b0*/  @!P1 IMAD.MOV.U32 R17, RZ, RZ, R11 ;  /* 0x000000ffff119224 */ /* 0x000fe200078e000b */
[----:B------:R-:W-:Y:S06]  /*09c0*/  @!P2 BRA `(.L_x_5) ;  /* 0x00000000000ca947 */ /* 0x000fec0003800000 */
[----:B------:R-:W-:Y:S01]  /*09d0*/  UCGABAR_WAIT ;  /* 0x0000000000007dc7 */ /* 0x000fe20008000000 */
[----:B------:R-:W-:Y:S01]  /*09e0*/  CCTL.IVALL ;  /* 0x00000000ff00798f */ /* 0x000fe20002000000 */
[----:B------:R-:W-:Y:S05]  /*09f0*/  BRA `(.L_x_6) ;  /* 0x0000000000047947 */ /* 0x000fea0003800000 */
.L_x_5:
[----:B------:R-:W-:Y:S06]  /*0a00*/  BAR.SYNC.DEFER_BLOCKING 0x0 ;  /* 0x0000000000007b1d */ /* 0x000fec0000010000 */
.L_x_6:
[----:B------:R-:W-:Y:S05]  /*0a10*/  @!P3 BRA `(.L_x_7) ;  /* 0x000000500034b947 */ /* 0x000fea0003800000 */
[----:B------:R-:W-:-:S13]  /*0a20*/  ISETP.GT.U32.AND P0, PT, R8, 0x1, PT ;  /* 0x000000010800780c */ /* 0x000fda0003f04070 */
[----:B------:R-:W-:Y:S05]  /*0a30*/  @P0 EXIT ;  /* 0x000000000000094d */ /* 0x000fea0003800000 */
[----:B------:R-:W-:Y:S01]  /*0a40*/  ULDC.64 UR4, c[0x0][0x650] ;  /* 0x0001940000047ab9 */ /* 0x000fe20000000a00 */
[----:B------:R-:W-:Y:S01]  /*0a50*/  PRMT R3, RZ, 0x7610, R3 ;  /* 0x00007610ff037816 */ /* 0x000fe20000000003 */
[----:B------:R-:W-:Y:S01]  /*0a60*/  IMAD.MOV.U32 R101, RZ, RZ, -0x1 ;  /* 0xffffffffff657424 */ /* 0x000fe200078e00ff */
[----:B------:R-:W-:Y:S01]  /*0a70*/  ISETP.GE.U32.AND P0, PT, R16, UR4, PT ;  /* 0x0000000410007c0c */ /* 0x000fe2000bf06070 */
[----:B------:R-:W-:Y:S02]  /*0a80*/  IMAD.MOV.U32 R100, RZ, RZ, -0x1 ;  /* 0xffffffffff647424 */ /* 0x000fe400078e00ff */
[----:B------:R-:W-:Y:S01]  /*0a90*/  IMAD.MOV.U32 R23, RZ, RZ, -0x1 ;  /* 0xffffffffff177424 */ /* 0x000fe200078e00ff */
[----:B------:R-:W-:-:S13]  /*0aa0*/  ISETP.GE.U32.AND.EX P0, PT, R17, UR5, PT, P0 ;  /* 0x0000000511007c0c */ /* 0x000fda000bf06100 */
[----:B------:R-:W-:Y:S05]  /*0ab0*/  @P0 BRA `(.L_x_8) ;  /* 0x00000004002c0947 */ /* 0x000fea0003800000 */
[----:B------:R-:W0:Y:S01]  /*0ac0*/  LDC.64 R26, c[0x0][0x628] ;  /* 0x00018a00ff1a7b82 */ /* 0x000e220000000a00 */
[----:B------:R-:W-:Y:S02]  /*0ad0*/  IMAD.MOV.U32 R10, RZ, RZ, R16 ;  /* 0x000000ffff0a7224 */ /* 0x000fe400078e0010 */
[----:B------:R-:W-:-:S05]  /*0ae0*/  IMAD.MOV.U32 R11, RZ, RZ, R17 ;  /* 0x000000ffff0b7224 */ /* 0x000fca00078e0011 */
[----:B------:R-:W1:Y:S08]  /*0af0*/  LDC R8, c[0x0][0x630] ;  /* 0x00018c00ff087b82 */ /* 0x000e700000000800 */
[----:B------:R-:W2:Y:S01]  /*0b00*/  LDC.64 R28, c[0x0][0x620] ;  /* 0x00018800ff1c7b82 */ /* 0x000ea20000000a00 */
[----:B0-----:R-:W-:-:S04]  /*0b10*/  ISETP.NE.U32.AND P0, PT, R26, RZ, PT ;  /* 0x000000ff1a00720c */ /* 0x001fc80003f05070 */
[----:B------:R-:W-:-:S13]  /*0b20*/  ISETP.NE.AND.EX P0, PT, R27, RZ, PT, P0 ;  /* 0x000000ff1b00720c */ /* 0x000fda0003f05300 */
[----:B-12---:R-:W-:Y:S05]  /*0b30*/  @!P0 BRA `(.L_x_9) ;  /* 0x0000000000288947 */ /* 0x006fea0003800000 */
[----:B------:R-:W0:Y:S02]  /*0b40*/  LDC R3, c[0x0][0x634] ;  /* 0x00018d00ff037b82 */ /* 0x000e240000000800 */
[----:B0-----:R-:W-:-:S05]  /*0b50*/  IADD3 R3, P0, R16, R3, RZ ;  /* 0x0000000310037210 */ /* 0x001fca0007f1e0ff */
[----:B------:R-:W-:-:S04]  /*0b60*/  IMAD.X R21, RZ, RZ, R17, P0 ;  /* 0x000000ffff157224 */ /* 0x000fc800000e0611 */
[----:B------:R-:W-:-:S04]  /*0b70*/  IMAD.WIDE.U32 R10, R21, R26, RZ ;  /* 0x0000001a150a7225 */ /* 0x000fc800078e00ff */
[----:B------:R-:W-:-:S04]  /*0b80*/  IMAD.WIDE.U32 R12, P0, R3, R27, R10 ;  /* 0x0000001b030c7225 */ /* 0x000fc8000780000a */
[----:B------:R-:W-:-:S04]  /*0b90*/  IMAD.WIDE.U32 R10, R3, R26, RZ ;  /* 0x0000001a030a7225 */ /* 0x000fc800078e00ff */
[----:B------:R-:W-:Y:S01]  /*0ba0*/  IMAD.X R15, RZ, RZ, RZ, P0 ;  /* 0x000000ffff0f7224 */ /* 0x000fe200000e06ff */
[----:B------:R-:W-:Y:S01]  /*0bb0*/  IADD3 RZ, P0, R11, R12, RZ ;  /* 0x0000000c0bff7210 */ /* 0x000fe20007f1e0ff */
[----:B------:R-:W-:-:S04]  /*0bc0*/  IMAD.MOV.U32 R14, RZ, RZ, R13 ;  /* 0x000000ffff0e7224 */ /* 0x000fc800078e000d */
[----:B------:R-:W-:-:S08]  /*0bd0*/  IMAD.WIDE.U32.X R10, R21, R27, R14, P0 ;  /* 0x0000001b150a7225 */ /* 0x000fd000000e040e */
.L_x_9:
[----:B------:R-:W0:Y:S01]  /*0be0*/  LDC.64 R32, c[0x0][0x640] ;  /* 0x00019000ff207b82 */ /* 0x000e220000000a00 */
[--C-:B------:R-:W-:Y:S01]  /*0bf0*/  SHF.R.U64 R27, R10, R8, R11.reuse ;  /* 0x000000080a1b7219 */ /* 0x100fe2000000120b */
[----:B------:R-:W-:Y:S01]  /*0c00*/  IMAD R31, R9, R24, R4 ;  /* 0x00000018091f7224 */ /* 0x000fe200078e0204 */
[----:B------:R-:W-:Y:S01]  /*0c10*/  SHF.R.U32.HI R3, RZ, R8, R11 ;  /* 0x00000008ff037219 */ /* 0x000fe2000001160b */
[----:B------:R-:W-:Y:S01]  /*0c20*/  IMAD.MOV.U32 R23, RZ, RZ, 0x1 ;  /* 0x00000001ff177424 */ /* 0x000fe200078e00ff */
[----:B------:R-:W-:-:S03]  /*0c30*/  IADD3 R5, P0, RZ, -R27, RZ ;  /* 0x8000001bff057210 */ /* 0x000fc60007f1e0ff */
[----:B------:R-:W1:Y:S02]  /*0c40*/  LDC R12, c[0x0][0x618] ;  /* 0x00018600ff0c7b82 */ /* 0x000e640000000800 */
[----:B------:R-:W-:Y:S02]  /*0c50*/  IMAD.X R3, RZ, RZ, ~R3, P0 ;  /* 0x000000ffff037224 */ /* 0x000fe400000e0e03 */
[----:B------:R-:W-:-:S04]  /*0c60*/  IMAD.WIDE.U32 R10, R5, R28, R16 ;  /* 0x0000001c050a7225 */ /* 0x000fc800078e0010 */
[----:B------:R-:W2:Y:S01]  /*0c70*/  LDC R20, c[0x0][0x608] ;  /* 0x00018200ff147b82 */ /* 0x000ea20000000800 */
[----:B------:R-:W-:Y:S02]  /*0c80*/  IMAD R8, R3, R28, RZ ;  /* 0x0000001c03087224 */ /* 0x000fe400078e02ff */
[----:B------:R-:W-:Y:S02]  /*0c90*/  IMAD.MOV.U32 R3, RZ, RZ, -0x1 ;  /* 0xffffffffff037424 */ /* 0x000fe400078e00ff */
[----:B------:R-:W-:-:S03]  /*0ca0*/  IMAD R5, R5, R29, R8 ;  /* 0x0000001d05057224 */ /* 0x000fc600078e0208 */
[----:B------:R-:W3:Y:S01]  /*0cb0*/  LDC R30, c[0x0][0x658] ;  /* 0x00019600ff1e7b82 */ /* 0x000ee20000000800 */
[----:B------:R-:W-:Y:S01]  /*0cc0*/  IMAD.IADD R5, R11, 0x1, R5 ;  /* 0x000000010b057824 */ /* 0x000fe200078e0205 */
[----:B0-----:R-:W-:-:S04]  /*0cd0*/  ISETP.NE.U32.AND P0, PT, R32, RZ, PT ;  /* 0x000000ff2000720c */ /* 0x001fc80003f05070 */
[----:B------:R-:W-:Y:S02]  /*0ce0*/  ISETP.NE.AND.EX P0, PT, R33, RZ, PT, P0 ;  /* 0x000000ff2100720c */ /* 0x000fe40003f05300 */
[----:B------:R-:W0:Y:S01]  /*0cf0*/  LDC R26, c[0x0][0x600] ;  /* 0x00018000ff1a7b82 */ /* 0x000e220000000800 */
[-CC-:B-1----:R-:W-:Y:S02]  /*0d00*/  SHF.R.U64 R14, R10, R12.reuse, R5.reuse ;  /* 0x0000000c0a0e7219 */ /* 0x182fe40000001205 */
[----:B------:R-:W-:-:S05]  /*0d10*/  SHF.R.U32.HI R5, RZ, R12, R5 ;  /* 0x0000000cff057219 */ /* 0x000fca0000011605 */
[----:B------:R-:W1:Y:S01]  /*0d20*/  LDC R15, c[0x0][0x648] ;  /* 0x00019200ff0f7b82 */ /* 0x000e620000000800 */
[-CC-:B--2---:R-:W-:Y:S02]  /*0d30*/  SHF.R.U64 R29, R14, R20.reuse, R5.reuse ;  /* 0x000000140e1d7219 */ /* 0x184fe40000001205 */
[----:B------:R-:W-:-:S05]  /*0d40*/  SHF.R.U32.HI R5, RZ, R20, R5 ;  /* 0x00000014ff057219 */ /* 0x000fca0000011605 */
[----:B------:R-:W2:Y:S01]  /*0d50*/  LDC R21, c[0x0][0x638] ;  /* 0x00018e00ff157b82 */ /* 0x000ea20000000800 */
[-CC-:B---3--:R-:W-:Y:S02]  /*0d60*/  SHF.R.U64 R20, R29, R30.reuse, R5.reuse ;  /* 0x0000001e1d147219 */ /* 0x188fe40000001205 */
[-C--:B------:R-:W-:Y:S02]  /*0d70*/  SHF.L.U32 R3, R3, R30.reuse, RZ ;  /* 0x0000001e03037219 */ /* 0x080fe400000006ff */
[----:B------:R-:W-:Y:S01]  /*0d80*/  SHF.R.U32.HI R5, RZ, R30, R5 ;  /* 0x0000001eff057219 */ /* 0x000fe20000011605 */
[----:B------:R-:W-:Y:S01]  /*0d90*/  IMAD.MOV.U32 R4, RZ, RZ, R20 ;  /* 0x000000ffff047224 */ /* 0x000fe200078e0014 */
[----:B------:R-:W-:Y:S01]  /*0da0*/  LOP3.LUT R12, RZ, R3, RZ, 0x33, !PT ;  /* 0x00000003ff0c7212 */ /* 0x000fe200078e33ff */
[----:B------:R-:W3:Y:S01]  /*0db0*/  LDC R25, c[0x0][0x610] ;  /* 0x00018400ff197b82 */ /* 0x000ee20000000800 */
[----:B------:R-:W-:Y:S05]  /*0dc0*/  @!P0 BRA `(.L_x_10) ;  /* 0x0000000000288947 */ /* 0x000fea0003800000 */
[----:B------:R-:W4:Y:S02]  /*0dd0*/  LDC R3, c[0x0][0x64c] ;  /* 0x00019300ff037b82 */ /* 0x000f240000000800 */
[----:B----4-:R-:W-:-:S05]  /*0de0*/  IADD3 R3, P0, R20, R3, RZ ;  /* 0x0000000314037210 */ /* 0x010fca0007f1e0ff */
        /* <DEDUP_REMOVED lines=8> */
.L_x_10:
[----:B-1----:R-:W-:Y:S01]  /*0e70*/  SHF.R.U64 R4, R4, R15, R5 ;  /* 0x0000000f04047219 */ /* 0x002fe20000001205 */
[----:B0-----:R-:W-:Y:S01]  /*0e80*/  VIADD R5, R26, 0xffffffff ;  /* 0xffffffff1a057836 */ /* 0x001fe20000000000 */
[----:B------:R-:W-:Y:S01]  /*0e90*/  SHF.L.U32 R3, R23, R30, RZ ;  /* 0x0000001e17037219 */ /* 0x000fe200000006ff */
[----:B------:R-:W-:Y:S01]  /*0ea0*/  IMAD.MOV.U32 R23, RZ, RZ, R27 ;  /* 0x000000ffff177224 */ /* 0x000fe200078e001b */
[----:B------:R-:W-:Y:S01]  /*0eb0*/  LOP3.LUT R12, R29, R12, RZ, 0xc0, !PT ;  /* 0x0000000c1d0c7212 */ /* 0x000fe200078ec0ff */
[----:B------:R-:W-:Y:S01]  /*0ec0*/  IMAD.MOV R8, RZ, RZ, -R4 ;  /* 0x000000ffff087224 */ /* 0x000fe200078e0a04 */
[----:B------:R-:W-:Y:S02]  /*0ed0*/  SEL R6, R6, R31, !P1 ;  /* 0x0000001f06067207 */ /* 0x000fe40004800000 */
[----:B------:R-:W-:Y:S01]  /*0ee0*/  LOP3.LUT R5, R14, R5, RZ, 0xc0, !PT ;  /* 0x000000050e057212 */ /* 0x000fe200078ec0ff */
[----:B------:R-:W-:Y:S02]  /*0ef0*/  IMAD R9, R3, R4, R12 ;  /* 0x0000000403097224 */ /* 0x000fe400078e020c */
[----:B--2---:R-:W-:-:S02]  /*0f00*/  IMAD R3, R8, R21, R20 ;  /* 0x0000001508037224 */ /* 0x004fc400078e0214 */
[----:B---3--:R-:W-:Y:S02]  /*0f10*/  IMAD R6, R9, R25, R6 ;  /* 0x0000001909067224 */ /* 0x008fe400078e0206 */
[----:B------:R-:W-:Y:S02]  /*0f20*/  IMAD R101, R3, R26, R5 ;  /* 0x0000001a03657224 */ /* 0x000fe400078e0205 */
[----:B------:R-:W-:-:S03]  /*0f30*/  IMAD.MOV.U32 R4, RZ, RZ, 0x1 ;  /* 0x00000001ff047424 */ /* 0x000fc600078e00ff */
[----:B------:R-:W-:Y:S02]  /*0f40*/  SEL R100, R101, R6, !P1 ;  /* 0x0000000665647207 */ /* 0x000fe40004800000 */
[----:B------:R-:W-:Y:S02]  /*0f50*/  PRMT R3, R4, 0x7610, R3 ;  /* 0x0000761004037816 */ /* 0x000fe40000000003 */
[----:B------:R-:W-:-:S07]  /*0f60*/  SEL R101, R6, R101, !P1 ;  /* 0x0000006506657207 */ /* 0x000fce0004800000 */
.L_x_8:
[----:B------:R-:W-:-:S08]  /*0f70*/  NOP ;  /* 0x0000000000007918 */ /* 0x000fd00000000000 */
[----:B------:R-:W0:Y:S02]  /*0f80*/  USETMAXREG.TRY_ALLOC.CTAPOOL UP0, 0xe8 ;  /* 0x000000e8000079c8 */ /* 0x000e240008000600 */
[----:B0-----:R-:W-:-:S13]  /*0f90*/  PLOP3.LUT P0, PT, PT, PT, UP0, 0x80, 0x0 ;  /* 0x000000000000781c */ /* 0x001fda0003f0f008 */
[----:B------:R-:W-:Y:S05]  /*0fa0*/  @!P0 BRA `(.L_x_8) ;  /* 0xfffffffc00f08947 */ /* 0x000fea000383ffff */
[----:B------:R-:W-:Y:S01]  /*0fb0*/  ULDC.64 UR4, c[0x0][0x598] ;  /* 0x0001660000047ab9 */ /* 0x000fe20000000a00 */
[----:B------:R-:W-:Y:S01]  /*0fc0*/  ULDC.64 UR38, c[0x0][0x208] ;  /* 0x0000820000267ab9 */ /* 0x000fe20000000a00 */
[----:B------:R-:W-:-:S04]  /*0fd0*/  ISETP.NE.U32.AND P0, PT, RZ, UR4, PT ;  /* 0x00000004ff007c0c */ /* 0x000fc8000bf05070 */
[----:B------:R-:W-:-:S13]  /*0fe0*/  ISETP.NE.AND.EX P0, PT, RZ, UR5, PT, P0 ;  /* 0x00000005ff007c0c */ /* 0x000fda000bf05300 */
[----:B------:R-:W-:Y:S05]  /*0ff0*/  @!P0 BRA `(.L_x_11) ;  /* 0x00000000001c8947 */ /* 0x000fea0003800000 */
[----:B------:R-:W0:Y:S02]  /*1000*/  LDC.64 R4, c[0x0][0x598] ;  /* 0x00016600ff047b82 */ /* 0x000e240000000a00 */
[----:B0-----:R-:W2:Y:S02]  /*1010*/  LDG.E.64 R4, desc[UR38][R4.64] ;  /* 0x0000002604047981 */ /* 0x001ea4000c1e1b00 */
[----:B--2---:R-:W-:-:S04]  /*1020*/  ISETP.NE.U32.AND P0, PT, R4, RZ, PT ;  /* 0x000000ff0400720c */ /* 0x004fc80003f05070 */
[----:B------:R-:W-:-:S13]  /*1030*/  ISETP.NE.AND.EX P0, PT, R5, RZ, PT, P0 ;  /* 0x000000ff0500720c */ /* 0x000fda0003f05300 */
[----:B------:R-:W-:Y:S05]  /*1040*/  @!P0 BRA `(.L_x_11) ;  /* 0x0000000000088947 */ /* 0x000fea0003800000 */
[----:B------:R0:W5:Y:S01]  /*1050*/  LD.E R90, desc[UR38][R4.64] ;  /* 0x00000026045a7980 */ /* 0x000162000c101900 */
[----:B------:R-:W-:Y:S05]  /*1060*/  BRA `(.L_x_12) ;  /* 0x0000000000247947 */ /* 0x000fea0003800000 */
.L_x_11:
[----:B------:R-:W-:Y:S02]  /*1070*/  ULDC.64 UR4, c[0x0][0x588] ;  /* 0x0001620000047ab9 */ /* 0x000fe40000000a00 */
[----:B------:R-:W-:-:S04]  /*1080*/  ISETP.NE.U32.AND P0, PT, RZ, UR4, PT ;  /* 0x00000004ff007c0c */ /* 0x000fc8000bf05070 */
[----:B------:R-:W-:-:S13]  /*1090*/  ISETP.NE.AND.EX P0, PT, RZ, UR5, PT, P0 ;  /* 0x00000005ff007c0c */ /* 0x000fda000bf05300 */
[----:B------:R-:W-:Y:S05]  /*10a0*/  @!P0 BRA `(.L_x_13) ;  /* 0x00000000000c8947 */ /* 0x000fea0003800000 */
[----:B------:R-:W0:Y:S02]  /*10b0*/  LDC.64 R90, c[0x0][0x588] ;  /* 0x00016200ff5a7b82 */ /* 0x000e240000000a00 */
[----:B0-----:R1:W5:Y:S01]  /*10c0*/  LDG.E R90, desc[UR38][R90.64] ;  /* 0x000000265a5a7981 */ /* 0x001362000c1e1900 */
[----:B------:R-:W-:Y:S05]  /*10d0*/  BRA `(.L_x_12) ;  /* 0x0000000000087947 */ /* 0x000fea0003800000 */
.L_x_13:
[----:B------:R-:W-:Y:S02]  /*10e0*/  ULDC UR4, c[0x0][0x580] ;  /* 0x0001600000047ab9 */ /* 0x000fe40000000800 */
[----:B------:R-:W-:-:S07]  /*10f0*/  IMAD.U32 R90, RZ, RZ, UR4 ;  /* 0x00000004ff5a7e24 */ /* 0x000fce000f8e00ff */
.L_x_12:
[----:B------:R-:W-:Y:S02]  /*1100*/  ULDC.64 UR4, c[0x0][0x5a0] ;  /* 0x0001680000047ab9 */ /* 0x000fe40000000a00 */
[----:B------:R-:W-:-:S04]  /*1110*/  ISETP.NE.U32.AND P0, PT, RZ, UR4, PT ;  /* 0x00000004ff007c0c */ /* 0x000fc8000bf05070 */
[----:B------:R-:W-:-:S13]  /*1120*/  ISETP.NE.AND.EX P0, PT, RZ, UR5, PT, P0 ;  /* 0x00000005ff007c0c */ /* 0x000fda000bf05300 */
[----:B------:R-:W-:Y:S05]  /*1130*/  @!P0 BRA `(.L_x_14) ;  /* 0x00000000001c8947 */ /* 0x000fea0003800000 */
[----:B0-----:R-:W0:Y:S02]  /*1140*/  LDC.64 R4, c[0x0][0x5a0] ;  /* 0x00016800ff047b82 */ /* 0x001e240000000a00 */
[----:B0-----:R-:W2:Y:S02]  /*1150*/  LDG.E.64 R4, desc[UR38][R4.64] ;  /* 0x0000002604047981 */ /* 0x001ea4000c1e1b00 */
[----:B--2---:R-:W-:-:S04]  /*1160*/  ISETP.NE.U32.AND P0, PT, R4, RZ, PT ;  /* 0x000000ff0400720c */ /* 0x004fc80003f05070 */
[----:B------:R-:W-:-:S13]  /*1170*/  ISETP.NE.AND.EX P0, PT, R5, RZ, PT, P0 ;  /* 0x000000ff0500720c */ /* 0x000fda0003f05300 */
[----:B------:R-:W-:Y:S05]  /*1180*/  @!P0 BRA `(.L_x_14) ;  /* 0x0000000000088947 */ /* 0x000fea0003800000 */
[----:B-1----:R0:W5:Y:S01]  /*1190*/  LD.E R91, desc[UR38][R4.64] ;  /* 0x00000026045b7980 */ /* 0x002162000c101900 */
[----:B------:R-:W-:Y:S05]  /*11a0*/  BRA `(.L_x_15) ;  /* 0x0000000000247947 */ /* 0x000fea0003800000 */
.L_x_14:
[----:B------:R-:W-:Y:S02]  /*11b0*/  ULDC.64 UR4, c[0x0][0x590] ;  /* 0x0001640000047ab9 */ /* 0x000fe40000000a00 */
[----:B------:R-:W-:-:S04]  /*11c0*/  ISETP.NE.U32.AND P0, PT, RZ, UR4, PT ;  /* 0x00000004ff007c0c */ /* 0x000fc8000bf05070 */
[----:B------:R-:W-:-:S13]  /*11d0*/  ISETP.NE.AND.EX P0, PT, RZ, UR5, PT, P0 ;  /* 0x00000005ff007c0c */ /* 0x000fda000bf05300 */
[----:B------:R-:W-:Y:S05]  /*11e0*/  @!P0 BRA `(.L_x_16) ;  /* 0x00000000000c8947 */ /* 0x000fea0003800000 */
[----:B0-----:R-:W1:Y:S02]  /*11f0*/  LDC.64 R4, c[0x0][0x590] ;  /* 0x00016400ff047b82 */ /* 0x001e640000000a00 */
[----:B-1----:R1:W5:Y:S01]  /*1200*/  LDG.E R91, desc[UR38][R4.64] ;  /* 0x00000026045b7981 */ /* 0x002362000c1e1900 */
[----:B------:R-:W-:Y:S05]  /*1210*/  BRA `(.L_x_15) ;  /* 0x0000000000087947 */ /* 0x000fea0003800000 */
.L_x_16:
[----:B------:R-:W-:Y:S02]  /*1220*/  ULDC UR4, c[0x0][0x584] ;  /* 0x0001610000047ab9 */ /* 0x000fe40000000800 */
[----:B-1----:R-:W-:-:S07]  /*1230*/  IMAD.U32 R91, RZ, RZ, UR4 ;  /* 0x00000004ff5b7e24 */ /* 0x002fce000f8e00ff */
.L_x_15:
[----:B------:R-:W-:-:S13]  /*1240*/  LOP3.LUT P0, RZ, R3, 0xff, RZ, 0xc0, !PT ;  /* 0x000000ff03ff7812 */ /* 0x000fda000780c0ff */
[----:B------:R-:W-:Y:S05]  /*1250*/  @!P0 EXIT ;  /* 0x000000000000894d */ /* 0x000fea0003800000 */
[----:B------:R-:W2:Y:S01]  /*1260*/  LDC R93, c[0x0][0x658] ;  /* 0x00019600ff5d7b82 */ /* 0x000ea20000000800 */
[----:B------:R-:W-:Y:S01]  /*1270*/  ULDC.64 UR6, c[0x0][0x288] ;  /* 0x0000a20000067ab9 */ /* 0x000fe20000000a00 */
[----:B------:R-:W-:Y:S01]  /*1280*/  LOP3.LUT R7, R7, 0x1, RZ, 0xc0, !PT ;  /* 0x0000000107077812 */ /* 0x000fe200078ec0ff */
[----:B------:R-:W-:Y:S01]  /*1290*/  UIADD3 UR4, UR7, 0x7f, URZ ;  /* 0x0000007f07047890 */ /* 0x000fe2000fffe03f */
[----:B------:R-:W-:Y:S01]  /*12a0*/  SHF.R.U32.HI R3, RZ, 0x1, R0 ;  /* 0x00000001ff037819 */ /* 0x000fe20000011600 */
[----:B01----:R-:W-:Y:S01]  /*12b0*/  IMAD.MOV.U32 R4, RZ, RZ, -0x1 ;  /* 0xffffffffff047424 */ /* 0x003fe200078e00ff */
[----:B------:R-:W-:Y:S01]  /*12c0*/  SHF.R.U32.HI R0, RZ, 0x2, R94 ;  /* 0x00000002ff007819 */ /* 0x000fe2000001165e */
[----:B------:R-:W-:Y:S01]  /*12d0*/  USHF.R.S32.HI UR5, URZ, 0x1f, UR4 ;  /* 0x0000001f3f057899 */ /* 0x000fe20008011404 */
[----:B------:R-:W0:Y:S01]  /*12e0*/  LDC R96, c[0x0][0x600] ;  /* 0x00018000ff607b82 */ /* 0x000e220000000800 */
[----:B------:R-:W-:Y:S01]  /*12f0*/  IMAD.SHL.U32 R9, R7, 0x40, RZ ;  /* 0x0000004007097824 */ /* 0x000fe200078e00ff */
[----:B------:R-:W-:Y:S01]  /*1300*/  LOP3.LUT R0, R0, 0x7, RZ, 0xc0, !PT ;  /* 0x0000000700007812 */ /* 0x000fe200078ec0ff */
[----:B------:R-:W-:Y:S01]  /*1310*/  ULEA.HI UR5, UR5, UR4, URZ, 0x7 ;  /* 0x0000000405057291 */ /* 0x000fe2000f8f383f */
[----:B------:R-:W-:Y:S01]  /*1320*/  LOP3.LUT R3, R3, 0x30, RZ, 0xc0, !PT ;  /* 0x0000003003037812 */ /* 0x000fe200078ec0ff */
[----:B------:R-:W-:Y:S01]  /*1330*/  IMAD.MOV.U32 R6, RZ, RZ, 0x1 ;  /* 0x00000001ff067424 */ /* 0x000fe200078e00ff */
[--C-:B------:R-:W-:Y:S01]  /*1340*/  LOP3.LUT R88, R9, 0x40, R0.reuse, 0xe2, !PT ;  /* 0x0000004009587812 */ /* 0x100fe200078ee200 */
[----:B------:R-:W-:Y:S01]  /*1350*/  USHF.R.S32.HI UR43, URZ, 0x7, UR5 ;  /* 0x000000073f2b7899 */ /* 0x000fe20008011405 */
[----:B------:R-:W-:Y:S01]  /*1360*/  IADD3 R0, RZ, -R3, -R0 ;  /* 0x80000003ff007210 */ /* 0x000fe20007ffe800 */
[----:B------:R-:W-:Y:S01]  /*1370*/  IMAD.U32 R5, RZ, RZ, UR6 ;  /* 0x00000006ff057e24 */ /* 0x000fe2000f8e00ff */
[C---:B------:R-:W-:Y:S01]  /*1380*/  LOP3.LUT R92, R94.reuse, 0x3, RZ, 0xc0, !PT ;  /* 0x000000035e5c7812 */ /* 0x040fe200078ec0ff */
[----:B------:R-:W-:Y:S01]  /*1390*/  UISETP.LT.AND UP0, UPT, UR43, 0x1, UPT ;  /* 0x000000012b00788c */ /* 0x000fe2000bf01270 */
[----:B------:R-:W-:Y:S01]  /*13a0*/  LOP3.LUT R95, R94, 0x80, RZ, 0xc0, !PT ;  /* 0x000000805e5f7812 */ /* 0x000fe200078ec0ff */
[----:B------:R-:W-:Y:S01]  /*13b0*/  IMAD R0, R7, -0x40, R0 ;  /* 0xffffffc007007824 */ /* 0x000fe200078e0200 */
[----:B------:R-:W-:Y:S01]  /*13c0*/  ULDC UR4, c[0x0][0x284] ;  /* 0x0000a10000047ab9 */ /* 0x000fe20000000800 */
[----:B------:R-:W-:Y:S01]  /*13d0*/  USEL UR44, UR43, 0x1, UP0 ;  /* 0x000000012b2c7887 */ /* 0x000fe20008000000 */
[----:B--2---:R-:W-:Y:S01]  /*13e0*/  SHF.L.U32 R4, R4, R93, RZ ;  /* 0x0000005d04047219 */ /* 0x004fe200000006ff */
[----:B------:R-:W-:Y:S01]  /*13f0*/  IMAD R92, R92, -0x2, R5 ;  /* 0xfffffffe5c5c7824 */ /* 0x000fe200078e0205 */
[----:B------:R-:W-:Y:S01]  /*1400*/  LOP3.LUT R88, R88, R3, RZ, 0xfc, !PT ;  /* 0x0000000358587212 */ /* 0x000fe200078efcff */
[----:B------:R-:W-:Y:S01]  /*1410*/  IMAD.SHL.U32 R94, R94, 0x2, RZ ;  /* 0x000000025e5e7824 */ /* 0x000fe200078e00ff */
[----:B------:R-:W-:Y:S01]  /*1420*/  SHF.L.U32 R93, R6, R93, RZ ;  /* 0x0000005d065d7219 */ /* 0x000fe200000006ff */
[----:B------:R-:W-:Y:S01]  /*1430*/  VIADD R98, R0, UR4 ;  /* 0x0000000400627c36 */ /* 0x000fe20008000000 */
[----:B------:R-:W-:Y:S01]  /*1440*/  SHF.R.U32.HI R95, RZ, 0x7, R95 ;  /* 0x00000007ff5f7819 */ /* 0x000fe2000001165f */
[----:B------:R-:W-:Y:S01]  /*1450*/  IMAD.MOV.U32 R89, RZ, RZ, RZ ;  /* 0x000000ffff597224 */ /* 0x000fe200078e00ff */
[----:B------:R-:W-:Y:S01]  /*1460*/  LOP3.LUT R97, RZ, R4, RZ, 0x33, !PT ;  /* 0x00000004ff617212 */ /* 0x000fe200078e33ff */
[----:B0-----:R-:W-:Y:S01]  /*1470*/  VIADD R96, R96, 0xffffffff ;  /* 0xffffffff60607836 */ /* 0x001fe20000000000 */
[----:B------:R-:W-:Y:S01]  /*1480*/  UIADD3 UR44, UR43, -UR44, URZ ;  /* 0x8000002c2b2c7290 */ /* 0x000fe2000fffe03f */
[----:B------:R-:W-:Y:S01]  /*1490*/  UMOV UR40, URZ ;  /* 0x0000003f00287c82 */ /* 0x000fe20008000000 */
[----:B------:R-:W-:-:S10]  /*14a0*/  UMOV UR41, URZ ;  /* 0x0000003f00297c82 */ /* 0x000fd40008000000 */
.L_x_168:
[----:B0-----:R-:W0:Y:S01]  /*14b0*/  SHFL.IDX PT, R0, R95, RZ, 0x1f ;  /* 0x00001fff5f007589 */ /* 0x001e2200000e0000 */
[----:B-1----:R-:W1:Y:S01]  /*14c0*/  S2UR UR7, SR_CgaCtaId ;  /* 0x00000000000779c3 */ /* 0x002e620000008800 */
[----:B------:R-:W-:Y:S01]  /*14d0*/  UMOV UR6, 0x400 ;  /* 0x0000040000067882 */ /* 0x000fe20000000000 */
[----:B0-----:R-:W-:Y:S01]  /*14e0*/  R2UR UR4, R0 ;  /* 0x00000000000472ca */ /* 0x001fe200000e0000 */
[----:B-1----:R-:W-:-:S12]  /*14f0*/  ULEA UR6, UR7, UR6, 0x18 ;  /* 0x0000000607067291 */ /* 0x002fd8000f8ec03f */
[----:B------:R-:W-:-:S04]  /*1500*/  ULEA.HI UR5, UR4, UR4, URZ, 0x1 ;  /* 0x0000000404057291 */ /* 0x000fc8000f8f083f */
[----:B------:R-:W-:-:S04]  /*1510*/  ULOP3.LUT UR5, UR5, 0x7fffe, URZ, 0xc0, !UPT ;  /* 0x0007fffe05057892 */ /* 0x000fc8000f8ec03f */
[----:B------:R-:W-:-:S03]  /*1520*/  UIADD3 UR5, UR4, -UR5, URZ ;  /* 0x8000000504057290 */ /* 0x000fc6000fffe03f */
[----:B------:R-:W-:Y:S01]  /*1530*/  ULDC UR4, c[0x0][0x28c] ;  /* 0x0000a30000047ab9 */ /* 0x000fe20000000800 */
[----:B------:R-:W-:Y:S01]  /*1540*/  ULEA UR5, UR5, UR6, 0xd ;  /* 0x0000000605057291 */ /* 0x000fe2000f8e683f */
[----:B------:R-:W-:-:S03]  /*1550*/  ISETP.LT.AND P0, PT, RZ, UR4, PT ;  /* 0x00000004ff007c0c */ /* 0x000fc6000bf01270 */
[----:B------:R-:W-:-:S04]  /*1560*/  UIADD3 UR5, UR5, 0x180, URZ ;  /* 0x0000018005057890 */ /* 0x000fc8000fffe03f */
[----:B------:R-:W-:-:S04]  /*1570*/  USHF.R.U32.HI UR5, URZ, 0x4, UR5 ;  /* 0x000000043f057899 */ /* 0x000fc80008011605 */
[----:B------:R-:W-:-:S04]  /*1580*/  ULOP3.LUT UR5, UR5, 0x3fff, URZ, 0xc0, !UPT ;  /* 0x00003fff05057892 */ /* 0x000fc8000f8ec03f */
[----:B------:R-:W-:Y:S01]  /*1590*/  ULOP3.LUT UR45, UR5, 0x10000, URZ, 0xfc, !UPT ;  /* 0x00010000052d7892 */ /* 0x000fe2000f8efc3f */
[----:B----4-:R-:W-:Y:S11]  /*15a0*/  @P0 BRA `(.L_x_17) ;  /* 0x0000000000400947 */ /* 0x010ff60003800000 */
[----:B------:R-:W-:Y:S01]  /*15b0*/  MOV R0, 0x0 ;  /* 0x0000000000007802 */ /* 0x000fe20000000f00 */
[----:B------:R-:W-:Y:S01]  /*15c0*/  ULDC.64 UR4, c[0x4][0x68] ;  /* 0x01001a0000047ab9 */ /* 0x000fe20000000a00 */
[----:B------:R-:W-:Y:S01]  /*15d0*/  ULDC.64 UR6, c[0x4][0x8] ;  /* 0x0100020000067ab9 */ /* 0x000fe20000000a00 */
[----:B------:R-:W-:Y:S01]  /*15e0*/  IMAD.U32 R4, RZ, RZ, UR4 ;  /* 0x00000004ff047e24 */ /* 0x000fe2000f8e00ff */
[----:B------:R0:W1:Y:S01]  /*15f0*/  LDC.64 R14, c[0x4][R0] ;  /* 0x01000000000e7b82 */ /* 0x0000620000000a00 */
[----:B------:R-:W-:Y:S01]  /*1600*/  IMAD.U32 R5, RZ, RZ, UR5 ;  /* 0x00000005ff057e24 */ /* 0x000fe2000f8e00ff */
[----:B------:R-:W-:Y:S01]  /*1610*/  ULDC.64 UR4, c[0x4][0x70] ;  /* 0x01001c0000047ab9 */ /* 0x000fe20000000a00 */
[----:B------:R-:W-:Y:S02]  /*1620*/  IMAD.U32 R10, RZ, RZ, UR6 ;  /* 0x00000006ff0a7e24 */ /* 0x000fe4000f8e00ff */
[----:B------:R-:W-:Y:S02]  /*1630*/  IMAD.U32 R6, RZ, RZ, UR4 ;  /* 0x00000004ff067e24 */ /* 0x000fe4000f8e00ff */
[----:B------:R-:W-:-:S02]  /*1640*/  IMAD.U32 R7, RZ, RZ, UR5 ;  /* 0x00000005ff077e24 */ /* 0x000fc4000f8e00ff */
[----:B------:R-:W-:Y:S02]  /*1650*/  IMAD.U32 R11, RZ, RZ, UR7 ;  /* 0x00000007ff0b7e24 */ /* 0x000fe4000f8e00ff */
[----:B------:R-:W-:Y:S02]  /*1660*/  IMAD.MOV.U32 R8, RZ, RZ, 0x1e1 ;  /* 0x000001e1ff087424 */ /* 0x000fe400078e00ff */
[----:B------:R-:W-:Y:S02]  /*1670*/  IMAD.MOV.U32 R12, RZ, RZ, 0x1 ;  /* 0x00000001ff0c7424 */ /* 0x000fe400078e00ff */
[----:B0-----:R-:W-:-:S07]  /*1680*/  IMAD.MOV.U32 R13, RZ, RZ, RZ ;  /* 0x000000ffff0d7224 */ /* 0x001fce00078e00ff */
[----:B------:R-:W-:-:S07]  /*1690*/  LEPC R20, `(.L_x_17) ;  /* 0x000000001014794e */ /* 0x000fce0000000000 */
[----:B-1---5:R-:W-:Y:S05]  /*16a0*/  CALL.ABS.NOINC R14 ;  /* 0x000000000e007343 */ /* 0x022fea0003c00000 */
.L_x_17:
[----:B------:R-:W-:-:S04]  /*16b0*/  LOP3.LUT R0, R18, 0x1, RZ, 0xfc, !PT ;  /* 0x0000000112007812 */ /* 0x000fc800078efcff */
[----:B------:R-:W-:-:S13]  /*16c0*/  ISETP.NE.AND P0, PT, R0, 0x3, PT ;  /* 0x000000030000780c */ /* 0x000fda0003f05270 */
[----:B------:R-:W-:Y:S05]  /*16d0*/  @!P0 BRA `(.L_x_18) ;  /* 0x0000000000048947 */ /* 0x000fea0003800000 */
[----:B------:R-:W-:Y:S01]  /*16e0*/  BPT.TRAP 0x1 ;  /* 0x000000040000795c */ /* 0x000fe20000300000 */
.L_x_18:
[----:B------:R-:W0:Y:S01]  /*16f0*/  S2UR UR5, SR_CgaCtaId ;  /* 0x00000000000579c3 */ /* 0x000e220000008800 */
[----:B------:R-:W-:Y:S01]  /*1700*/  UMOV UR4, 0x400 ;  /* 0x0000040000047882 */ /* 0x000fe20000000000 */
[----:B------:R-:W-:Y:S02]  /*1710*/  IMAD.U32 R0, RZ, RZ, UR40 ;  /* 0x00000028ff007e24 */ /* 0x000fe4000f8e00ff */
[----:B------:R-:W-:-:S03]  /*1720*/  IMAD.U32 R3, RZ, RZ, UR41 ;  /* 0x00000029ff037e24 */ /* 0x000fc6000f8e00ff */
[----:B------:R-:W-:Y:S01]  /*1730*/  SHF.L.U32 R0, R0, 0x1f, RZ ;  /* 0x0000001f00007819 */ /* 0x000fe200000006ff */
[----:B0-----:R-:W-:-:S06]  /*1740*/  ULEA UR4, UR5, UR4, 0x18 ;  /* 0x0000000405047291 */ /* 0x001fcc000f8ec03f */
[----:B------:R-:W-:-:S04]  /*1750*/  IMAD.U32 R6, RZ, RZ, UR4 ;  /* 0x00000004ff067e24 */ /* 0x000fc8000f8e00ff */
[----:B------:R-:W-:-:S04]  /*1760*/  IMAD R3, R3, 0x8, R6 ;  /* 0x0000000803037824 */ /* 0x000fc800078e0206 */
[----:B------:R0:W1:Y:S01]  /*1770*/  SYNCS.PHASECHK.TRANS64.TRYWAIT P1, [R3+URZ], R0 ;  /* 0x00000000030075a7 */ /* 0x000062000802017f */
[----:B------:R-:W-:Y:S05]  /*1780*/  @!P0 BRA `(.L_x_19) ;  /* 0x0000000000048947 */ /* 0x000fea0003800000 */
[----:B------:R-:W-:Y:S01]  /*1790*/  BPT.TRAP 0x1 ;  /* 0x000000040000795c */ /* 0x000fe20000300000 */
.L_x_19:
[----:B------:R-:W-:-:S05]  /*17a0*/  IMAD.U32 R4, RZ, RZ, UR44 ;  /* 0x0000002cff047e24 */ /* 0x000fca000f8e00ff */
[----:B------:R-:W-:Y:S01]  /*17b0*/  ISETP.GE.AND P2, PT, R4, 0x1, PT ;  /* 0x000000010400780c */ /* 0x000fe20003f46270 */
[----:B-1----:R-:W-:-:S12]  /*17c0*/  @P1 BRA `(.L_x_20) ;  /* 0x0000000000081947 */ /* 0x002fd80003800000 */
[----:B------:R-:W1:Y:S02]  /*17d0*/  SYNCS.PHASECHK.TRANS64.TRYWAIT P1, [R3+URZ], R0 ;  /* 0x00000000030075a7 */ /* 0x000e64000802017f */
[----:B-1----:R-:W-:Y:S05]  /*17e0*/  @!P1 BRA `(.L_x_21) ;  /* 0x0000005800889947 */ /* 0x002fea0003800000 */
.L_x_20:
[----:B------:R-:W-:Y:S05]  /*17f0*/  WARPSYNC.ALL ;  /* 0x0000000000007948 */ /* 0x000fea0003800000 */
[----:B------:R-:W-:Y:S01]  /*1800*/  R2UR UR4, R6 ;  /* 0x00000000060472ca */ /* 0x000fe200000e0000 */
[----:B------:R-:W-:Y:S01]  /*1810*/  ULEA UR5, UR41, UR45, 0xa ;  /* 0x0000002d29057291 */ /* 0x000fe2000f8e503f */
[----:B------:R-:W-:Y:S01]  /*1820*/  WARPGROUP.ARRIVE ;  /* 0x00000000000079c5 */ /* 0x000fe20000000000 */
[----:B------:R-:W-:Y:S01]  /*1830*/  UMOV UR9, 0x40000040 ;  /* 0x4000004000097882 */ /* 0x000fe20000000000 */
[----:B------:R-:W-:-:S04]  /*1840*/  UMOV UR11, 0x40000040 ;  /* 0x40000040000b7882 */ /* 0x000fc80000000000 */
[----:B------:R-:W-:-:S05]  /*1850*/  UMOV UR8, UR5 ;  /* 0x0000000500087c82 */ /* 0x000fca0008000000 */
[----:B------:R-:W-:-:S04]  /*1860*/  UIADD3 UR4, UR4, 0x1c180, URZ ;  /* 0x0001c18004047890 */ /* 0x000fc8000fffe03f */
[----:B------:R-:W-:-:S04]  /*1870*/  USHF.R.U32.HI UR4, URZ, 0x4, UR4 ;  /* 0x000000043f047899 */ /* 0x000fc80008011604 */
[----:B------:R-:W-:-:S04]  /*1880*/  ULOP3.LUT UR4, UR4, 0x3fff, URZ, 0xc0, !UPT ;  /* 0x00003fff04047892 */ /* 0x000fc8000f8ec03f */
[----:B------:R-:W-:-:S04]  /*1890*/  ULOP3.LUT UR4, UR4, 0x10000, URZ, 0xfc, !UPT ;  /* 0x0001000004047892 */ /* 0x000fc8000f8efc3f */
[----:B------:R-:W-:-:S07]  /*18a0*/  ULEA UR6, UR41, UR4, 0xa ;  /* 0x0000000429067291 */ /* 0x000fce000f8e503f */
[----:B------:R-:W-:Y:S02]  /*18b0*/  UMOV UR10, UR6 ;  /* 0x00000006000a7c82 */ /* 0x000fe40008000000 */
[----:B------:R-:W-:Y:S01]  /*18c0*/  IGMMA.64x128x32.S8.S8 R24, gdesc[UR8], RZ, !UPT, gsb0 ;  /* 0x03600000081879f1 */ /* 0x000fe2000c0410ff */
[----:B------:R-:W-:Y:S02]  /*18d0*/  UIADD3 UR8, UR5, 0x2, URZ ;  /* 0x0000000205087890 */ /* 0x000fe4000fffe03f */
[----:B------:R-:W-:Y:S01]  /*18e0*/  UIADD3 UR10, UR6, 0x2, URZ ;  /* 0x00000002060a7890 */ /* 0x000fe2000fffe03f */
[----:B------:R-:W-:Y:S01]  /*18f0*/  UMOV UR9, 0x40000040 ;  /* 0x4000004000097882 */ /* 0x000fe20000000000 */
[----:B------:R-:W-:Y:S01]  /*1900*/  UMOV UR11, 0x40000040 ;  /* 0x40000040000b7882 */ /* 0x000fe20000000000 */
[----:B------:R-:W-:Y:S02]  /*1910*/  WARPGROUP.DEPBAR.LE gsb0, 0x0 ;  /* 0x00008000000079c5 */ /* 0x000fe40000010000 */
[----:B------:R-:W-:-:S06]  /*1920*/  WARPGROUP.ARRIVE ;  /* 0x00000000000079c5 */ /* 0x000fcc0000000000 */
[----:B------:R-:W-:Y:S01]  /*1930*/  IGMMA.64x128x32.S8.S8 R24, gdesc[UR8], R24, gsb0 ;  /* 0x03600000081879f1 */ /* 0x000fe20008041018 */
        /* <DEDUP_REMOVED lines=13> */
[----:B------:R-:W-:Y:S03]  /*1a10*/  IGMMA.64x128x32.S8.S8 R24, gdesc[UR8], R24, gsb0 ;  /* 0x03600000081879f1 */ /* 0x000fe60008041018 */
[----:B------:R-:W-:Y:S02]  /*1a20*/  WARPGROUP.DEPBAR.LE gsb0, 0x0 ;  /* 0x00008000000079c5 */ /* 0x000fe40000010000 */
[----:B------:R-:W-:Y:S05]  /*1a30*/  @!P2 BRA `(.L_x_22) ;  /* 0x000000040028a947 */ /* 0x000fea0003800000 */
[----:B------:R-:W-:Y:S01]  /*1a40*/  UIADD3 UR5, UR41, 0x1, URZ ;  /* 0x0000000129057890 */ /* 0x000fe2000fffe03f */
[----:B01----:R-:W-:Y:S02]  /*1a50*/  IMAD.U32 R0, RZ, RZ, UR44 ;  /* 0x0000002cff007e24 */ /* 0x003fe4000f8e00ff */
[----:B------:R-:W-:Y:S01]  /*1a60*/  IMAD.U32 R3, RZ, RZ, UR41 ;  /* 0x00000029ff037e24 */ /* 0x000fe2000f8e00ff */
[----:B------:R-:W-:-:S04]  /*1a70*/  UISETP.NE.AND UP0, UPT, UR5, 0x7, UPT ;  /* 0x000000070500788c */ /* 0x000fc8000bf05270 */
[----:B------:R-:W-:Y:S02]  /*1a80*/  USEL UR6, URZ, 0x1, UP0 ;  /* 0x000000013f067887 */ /* 0x000fe40008000000 */
[----:B------:R-:W-:Y:S02]  /*1a90*/  USEL UR5, UR5, URZ, UP0 ;  /* 0x0000003f05057287 */ /* 0x000fe40008000000 */
[----:B------:R-:W-:-:S06]  /*1aa0*/  ULOP3.LUT UR6, UR40, UR6, URZ, 0x3c, !UPT ;  /* 0x0000000628067292 */ /* 0x000fcc000f8e3c3f */
[----:B------:R-:W-:-:S07]  /*1ab0*/  IMAD.U32 R7, RZ, RZ, UR6 ;  /* 0x00000006ff077e24 */ /* 0x000fce000f8e00ff */
.L_x_29:
[----:B------:R-:W-:Y:S05]  /*1ac0*/  @!P0 BRA `(.L_x_23) ;  /* 0x0000000000048947 */ /* 0x000fea0003800000 */
[----:B------:R-:W-:Y:S01]  /*1ad0*/  BPT.TRAP 0x1 ;  /* 0x000000040000795c */ /* 0x000fe20000300000 */
.L_x_23:
[----:B------:R-:W0:Y:S01]  /*1ae0*/  S2UR UR7, SR_CgaCtaId ;  /* 0x00000000000779c3 */ /* 0x000e220000008800 */
[----:B------:R-:W-:Y:S01]  /*1af0*/  UMOV UR6, 0x400 ;  /* 0x0000040000067882 */ /* 0x000fe20000000000 */
[----:B------:R-:W-:Y:S01]  /*1b00*/  IMAD.U32 R5, RZ, RZ, UR5 ;  /* 0x00000005ff057e24 */ /* 0x000fe2000f8e00ff */
[----:B------:R-:W-:Y:S01]  /*1b10*/  SHF.L.U32 R4, R7, 0x1f, RZ ;  /* 0x0000001f07047819 */ /* 0x000fe200000006ff */
[----:B0-----:R-:W-:-:S06]  /*1b20*/  ULEA UR6, UR7, UR6, 0x18 ;  /* 0x0000000607067291 */ /* 0x001fcc000f8ec03f */
[----:B------:R-:W-:-:S04]  /*1b30*/  IMAD.U32 R6, RZ, RZ, UR6 ;  /* 0x00000006ff067e24 */ /* 0x000fc8000f8e00ff */
[----:B------:R-:W-:-:S04]  /*1b40*/  IMAD R5, R5, 0x8, R6 ;  /* 0x0000000805057824 */ /* 0x000fc800078e0206 */
[----:B------:R0:W1:Y:S01]  /*1b50*/  SYNCS.PHASECHK.TRANS64.TRYWAIT P1, [R5+URZ], R4 ;  /* 0x00000004050075a7 */ /* 0x000062000802017f */
[----:B------:R-:W-:Y:S05]  /*1b60*/  @!P0 BRA `(.L_x_24) ;  /* 0x0000000000048947 */ /* 0x000fea0003800000 */
[----:B------:R-:W-:Y:S01]  /*1b70*/  BPT.TRAP 0x1 ;  /* 0x000000040000795c */ /* 0x000fe20000300000 */
.L_x_24:
[----:B-1----:R-:W-:Y:S05]  /*1b80*/  @P1 BRA `(.L_x_25) ;  /* 0x0000000000081947 */ /* 0x002fea0003800000 */
[----:B------:R-:W1:Y:S02]  /*1b90*/  SYNCS.PHASECHK.TRANS64.TRYWAIT P1, [R5+URZ], R4 ;  /* 0x00000004050075a7 */ /* 0x000e64000802017f */
[----:B-1----:R-:W-:Y:S05]  /*1ba0*/  @!P1 BRA `(.L_x_26) ;  /* 0x0000005400ac9947 */ /* 0x002fea0003800000 */
.L_x_25:
[----:B------:R-:W-:Y:S01]  /*1bb0*/  ULEA UR6, UR5, UR45, 0xa ;  /* 0x0000002d05067291 */ /* 0x000fe2000f8e503f */
[----:B------:R-:W-:Y:S01]  /*1bc0*/  WARPGROUP.ARRIVE ;  /* 0x00000000000079c5 */ /* 0x000fe20000000000 */
[----:B------:R-:W-:Y:S01]  /*1bd0*/  ULEA UR7, UR5, UR4, 0xa ;  /* 0x0000000405077291 */ /* 0x000fe2000f8e503f */
[----:B------:R-:W-:Y:S01]  /*1be0*/  UMOV UR9, 0x40000040 ;  /* 0x4000004000097882 */ /* 0x000fe20000000000 */
[----:B------:R-:W-:-:S03]  /*1bf0*/  UMOV UR11, 0x40000040 ;  /* 0x40000040000b7882 */ /* 0x000fc60000000000 */
[----:B------:R-:W-:Y:S02]  /*1c00*/  UMOV UR8, UR6 ;  /* 0x0000000600087c82 */ /* 0x000fe40008000000 */
[----:B------:R-:W-:Y:S02]  /*1c10*/  UMOV UR10, UR7 ;  /* 0x00000007000a7c82 */ /* 0x000fe40008000000 */
[----:B------:R-:W-:Y:S01]  /*1c20*/  IGMMA.64x128x32.S8.S8 R24, gdesc[UR8], R24, gsb0 ;  /* 0x03600000081879f1 */ /* 0x000fe20008041018 */
[----:B------:R-:W-:Y:S02]  /*1c30*/  UIADD3 UR8, UR6, 0x2, URZ ;  /* 0x0000000206087890 */ /* 0x000fe4000fffe03f */
[----:B------:R-:W-:Y:S01]  /*1c40*/  UIADD3 UR10, UR7, 0x2, URZ ;  /* 0x00000002070a7890 */ /* 0x000fe2000fffe03f */
[----:B------:R-:W-:Y:S01]  /*1c50*/  UMOV UR9, 0x40000040 ;  /* 0x4000004000097882 */ /* 0x000fe20000000000 */
[----:B------:R-:W-:Y:S01]  /*1c60*/  UMOV UR11, 0x40000040 ;  /* 0x40000040000b7882 */ /* 0x000fe20000000000 */
[----:B------:R-:W-:-:S02]  /*1c70*/  WARPGROUP.DEPBAR.LE gsb0, 0x0 ;  /* 0x00008000000079c5 */ /* 0x000fc40000010000 */
        /* <DEDUP_REMOVED lines=18> */
[----:B------:R-:W-:Y:S01]  /*1da0*/  BPT.TRAP 0x1 ;  /* 0x000000040000795c */ /* 0x000fe20000300000 */
.L_x_27:
[----:B------:R-:W-:-:S13]  /*1db0*/  ISETP.NE.AND P1, PT, R22, RZ, PT ;  /* 0x000000ff1600720c */ /* 0x000fda0003f25270 */
[----:B01----:R-:W-:-:S04]  /*1dc0*/  @P1 IMAD R4, R3, 0x8, R6 ;  /* 0x0000000803041824 */ /* 0x003fc800078e0206 */
[----:B------:R-:W-:-:S05]  /*1dd0*/  @P1 VIADD R4, R4, 0x38 ;  /* 0x0000003804041836 */ /* 0x000fca0000000000 */
[----:B------:R-:W-:-:S04]  /*1de0*/  @P1 PRMT R4, R19, 0x654, R4 ;  /* 0x0000065413041816 */ /* 0x000fc80000000004 */
[----:B------:R0:W-:Y:S01]  /*1df0*/  @P1 SYNCS.ARRIVE.TRANS64.RED.A1T0 RZ, [R4+URZ], RZ ;  /* 0x000000ff04ff19a7 */ /* 0x0001e2000810043f */
[----:B------:R-:W-:-:S13]  /*1e00*/  ISETP.GT.U32.AND P1, PT, R18, 0x1, PT ;  /* 0x000000011200780c */ /* 0x000fda0003f24070 */
[----:B0-----:R-:W-:Y:S05]  /*1e10*/  @P1 BRA `(.L_x_28) ;  /* 0x0000000000041947 */ /* 0x001fea0003800000 */
[----:B------:R-:W-:Y:S01]  /*1e20*/  BPT.TRAP 0x1 ;  /* 0x000000040000795c */ /* 0x000fe20000300000 */
.L_x_28:
[----:B------:R-:W-:Y:S01]  /*1e30*/  UIADD3 UR5, UR5, 0x1, URZ ;  /* 0x0000000105057890 */ /* 0x000fe2000fffe03f */
[C---:B------:R-:W-:Y:S01]  /*1e40*/  ISETP.GT.AND P2, PT, R0.reuse, 0x1, PT ;  /* 0x000000010000780c */ /* 0x040fe20003f44270 */
[----:B------:R-:W-:Y:S02]  /*1e50*/  VIADD R3, R3, 0x1 ;  /* 0x0000000103037836 */ /* 0x000fe40000000000 */
[----:B------:R-:W-:Y:S01]  /*1e60*/  UISETP.NE.AND UP0, UPT, UR5, 0x7, UPT ;  /* 0x000000070500788c */ /* 0x000fe2000bf05270 */
[----:B------:R-:W-:Y:S02]  /*1e70*/  VIADD R0, R0, 0xffffffff ;  /* 0xffffffff00007836 */ /* 0x000fe40000000000 */
[C---:B------:R-:W-:Y:S01]  /*1e80*/  ISETP.NE.AND P1, PT, R3.reuse, 0x7, PT ;  /* 0x000000070300780c */ /* 0x040fe20003f25270 */
[----:B------:R-:W-:Y:S02]  /*1e90*/  USEL UR6, URZ, 0x1, UP0 ;  /* 0x000000013f067887 */ /* 0x000fe40008000000 */
[----:B------:R-:W-:Y:S01]  /*1ea0*/  USEL UR5, UR5, URZ, UP0 ;  /* 0x0000003f05057287 */ /* 0x000fe20008000000 */
[----:B------:R-:W-:-:S03]  /*1eb0*/  SEL R3, R3, RZ, P1 ;  /* 0x000000ff03037207 */ /* 0x000fc60000800000 */
[----:B------:R-:W-:Y:S01]  /*1ec0*/  LOP3.LUT R7, R7, UR6, RZ, 0x3c, !PT ;  /* 0x0000000607077c12 */ /* 0x000fe2000f8e3cff */
[----:B------:R-:W-:Y:S07]  /*1ed0*/  @P2 BRA `(.L_x_29) ;  /* 0xfffffff800f82947 */ /* 0x000fee000383ffff */
.L_x_22:
[----:B01----:R-:W0:Y:S02]  /*1ee0*/  LDC R0, c[0x0][0x28c] ;  /* 0x0000a300ff007b82 */ /* 0x003e240000000800 */
[----:B0-----:R-:W-:-:S13]  /*1ef0*/  ISETP.GE.AND P1, PT, R0, 0x1, PT ;  /* 0x000000010000780c */ /* 0x001fda0003f26270 */
[----:B------:R-:W-:Y:S05]  /*1f00*/  @!P1 BRA `(.L_x_30) ;  /* 0x0000000000509947 */ /* 0x000fea0003800000 */
[----:B------:R-:W-:Y:S05]  /*1f10*/  @!P0 BRA `(.L_x_31) ;  /* 0x0000000000048947 */ /* 0x000fea0003800000 */
[----:B------:R-:W-:Y:S01]  /*1f20*/  BPT.TRAP 0x1 ;  /* 0x000000040000795c */ /* 0x000fe20000300000 */
.L_x_31:
[----:B------:R-:W-:Y:S01]  /*1f30*/  ISETP.NE.AND P0, PT, R22, RZ, PT ;  /* 0x000000ff1600720c */ /* 0x000fe20003f05270 */
[----:B------:R-:W-:Y:S01]  /*1f40*/  BSSY B0, `(.L_x_32) ;  /* 0x000000e000007945 */ /* 0x000fe20003800000 */
[----:B------:R-:W-:-:S11]  /*1f50*/  ISETP.GT.U32.AND P1, PT, R18, 0x1, PT ;  /* 0x000000011200780c */ /* 0x000fd60003f24070 */
[----:B------:R-:W-:Y:S05]  /*1f60*/  @!P0 BRA `(.L_x_33) ;  /* 0x00000000002c8947 */ /* 0x000fea0003800000 */
[----:B------:R-:W-:-:S04]  /*1f70*/  UIADD3 UR6, UR44, UR41, URZ ;  /* 0x000000292c067290 */ /* 0x000fc8000fffe03f */
[----:B------:R-:W-:-:S04]  /*1f80*/  UIMAD.WIDE.U32 UR4, UR6, 0x24924925, URZ ;  /* 0x24924925060478a5 */ /* 0x000fc8000f8e003f */
[----:B------:R-:W-:-:S04]  /*1f90*/  UIADD3 UR4, UR6, -UR5, URZ ;  /* 0x8000000506047290 */ /* 0x000fc8000fffe03f */
[----:B------:R-:W-:-:S04]  /*1fa0*/  ULEA.HI UR4, UR4, UR5, URZ, 0x1f ;  /* 0x0000000504047291 */ /* 0x000fc8000f8ff83f */
[----:B------:R-:W-:-:S04]  /*1fb0*/  USHF.R.U32.HI UR4, URZ, 0x2, UR4 ;  /* 0x000000023f047899 */ /* 0x000fc80008011604 */
[----:B------:R-:W-:-:S06]  /*1fc0*/  UIMAD UR4, UR4, -0x7, UR6 ;  /* 0xfffffff9040478a4 */ /* 0x000fcc000f8e0206 */
[----:B------:R-:W-:-:S04]  /*1fd0*/  IMAD.U32 R3, RZ, RZ, UR4 ;  /* 0x00000004ff037e24 */ /* 0x000fc8000f8e00ff */
[----:B------:R-:W-:-:S04]  /*1fe0*/  IMAD R0, R3, 0x8, R6 ;  /* 0x0000000803007824 */ /* 0x000fc800078e0206 */
[----:B------:R-:W-:-:S05]  /*1ff0*/  VIADD R0, R0, 0x38 ;  /* 0x0000003800007836 */ /* 0x000fca0000000000 */
[----:B------:R-:W-:-:S04]  /*2000*/  PRMT R0, R19, 0x654, R0 ;  /* 0x0000065413007816 */ /* 0x000fc80000000000 */
[----:B------:R0:W-:Y:S03]  /*2010*/  SYNCS.ARRIVE.TRANS64.RED.A1T0 RZ, [R0+URZ], RZ ;  /* 0x000000ff00ff79a7 */ /* 0x0001e6000810043f */
.L_x_33:
[----:B------:R-:W-:Y:S05]  /*2020*/  BSYNC B0 ;  /* 0x0000000000007941 */ /* 0x000fea0003800000 */
.L_x_32:
[----:B------:R-:W-:Y:S05]  /*2030*/  @P1 BRA `(.L_x_30) ;  /* 0x0000000000041947 */ /* 0x000fea0003800000 */
[----:B------:R-:W-:Y:S01]  /*2040*/  BPT.TRAP 0x1 ;  /* 0x000000040000795c */ /* 0x000fe20000300000 */
.L_x_30:
[----:B------:R-:W-:Y:S01]  /*2050*/  UISETP.GE.U32.AND UP1, UPT, UR43, 0x7, UPT ;  /* 0x000000072b00788c */ /* 0x000fe2000bf26070 */
[----:B------:R-:W-:Y:S01]  /*2060*/  IMAD.SHL.U32 R3, R100, 0x80, RZ ;  /* 0x0000008064037824 */ /* 0x000fe200078e00ff */
[----:B------:R-:W-:Y:S01]  /*2070*/  UIADD3 UR41, UR43, UR41, URZ ;  /* 0x000000292b297290 */ /* 0x000fe2000fffe03f */
[----:B------:R-:W-:Y:S01]  /*2080*/  IMAD.SHL.U32 R11, R101, 0x80, RZ ;  /* 0x00000080650b7824 */ /* 0x000fe200078e00ff */
[----:B------:R-:W-:Y:S01]  /*2090*/  ULDC UR7, c[0x0][0x288] ;  /* 0x0000a20000077ab9 */ /* 0x000fe20000000800 */
[----:B0-----:R-:W-:Y:S01]  /*20a0*/  IMAD.MOV.U32 R0, RZ, RZ, -0x1 ;  /* 0xffffffffff007424 */ /* 0x001fe200078e00ff */
[----:B------:R-:W-:Y:S01]  /*20b0*/  UISETP.GT.U32.AND UP0, UPT, UR41, 0x6, UPT ;  /* 0x000000062900788c */ /* 0x000fe2000bf04070 */
[----:B------:R-:W-:-:S03]  /*20c0*/  ISETP.GE.AND P0, PT, R3, UR7, PT ;  /* 0x0000000703007c0c */ /* 0x000fc6000bf06270 */
[----:B------:R-:W-:Y:S02]  /*20d0*/  UISETP.LT.U32.AND UP0, UPT, UR43, 0x7, UP0 ;  /* 0x000000072b00788c */ /* 0x000fe40008701070 */
[----:B------:R-:W-:Y:S02]  /*20e0*/  @UP1 UIMAD.WIDE.U32 UR4, UR41, 0x24924925, URZ ;  /* 0x24924925290418a5 */ /* 0x000fe4000f8e003f */
[----:B------:R-:W-:Y:S02]  /*20f0*/  USEL UR6, URZ, 0x1, !UP0 ;  /* 0x000000013f067887 */ /* 0x000fe4000c000000 */
[----:B------:R-:W-:Y:S02]  /*2100*/  @UP1 UIADD3 UR4, UR41, -UR5, URZ ;  /* 0x8000000529041290 */ /* 0x000fe4000fffe03f */
[----:B------:R-:W-:Y:S02]  /*2110*/  ULOP3.LUT UR40, UR40, UR6, URZ, 0x3c, !UPT ;  /* 0x0000000628287292 */ /* 0x000fe4000f8e3c3f */
[----:B------:R-:W-:-:S03]  /*2120*/  @UP1 ULEA.HI UR4, UR4, UR5, URZ, 0x1f ;  /* 0x0000000504041291 */ /* 0x000fc6000f8ff83f */
[----:B------:R-:W-:Y:S01]  /*2130*/  ULDC UR5, c[0x0][0x284] ;  /* 0x0000a10000057ab9 */ /* 0x000fe20000000800 */
[----:B------:R-:W-:Y:S01]  /*2140*/  @UP1 USHF.R.U32.HI UR4, URZ, 0x2, UR4 ;  /* 0x000000023f041899 */ /* 0x000fe20008011604 */
[----:B------:R-:W-:-:S03]  /*2150*/  ISETP.GE.OR P0, PT, R11, UR5, P0 ;  /* 0x000000050b007c0c */ /* 0x000fc60008706670 */
[----:B------:R-:W-:-:S10]  /*2160*/  @UP1 ULOP3.LUT UR40, UR40, 0x1, UR4, 0x78, !UPT ;  /* 0x0000000128281892 */ /* 0x000fd4000f8e7804 */
[----:B------:R-:W-:Y:S05]  /*2170*/  @P0 BRA `(.L_x_34) ;  /* 0x0000003000c80947 */ /* 0x000fea0003800000 */
[----:B------:R-:W0:Y:S01]  /*2180*/  LDC.64 R12, c[0x0][0x5c8] ;  /* 0x00017200ff0c7b82 */ /* 0x000e220000000a00 */
[----:B------:R-:W-:Y:S01]  /*2190*/  SHF.R.S32.HI R10, RZ, 0x1f, R23 ;  /* 0x0000001fff0a7819 */ /* 0x000fe20000011417 */
[----:B------:R-:W-:Y:S01]  /*21a0*/  ULDC.64 UR4, c[0x0][0x5d0] ;  /* 0x0001740000047ab9 */ /* 0x000fe20000000a00 */
[----:B------:R-:W-:Y:S01]  /*21b0*/  LOP3.LUT R8, R3, 0x6, R94, 0xf8, !PT ;  /* 0x0000000603087812 */ /* 0x000fe200078ef85e */
[----:B------:R-:W-:Y:S01]  /*21c0*/  IMAD.WIDE R14, R101, 0x80, R88 ;  /* 0x00000080650e7825 */ /* 0x000fe200078e0258 */
[----:B------:R-:W-:Y:S02]  /*21d0*/  BSSY B0, `(.L_x_34) ;  /* 0x000032c000007945 */ /* 0x000fe40003800000 */
[----:B------:R-:W-:Y:S01]  /*21e0*/  SHF.R.S32.HI R9, RZ, 0x1f, R8 ;  /* 0x0000001fff097819 */ /* 0x000fe20000011408 */
[----:B------:R-:W-:Y:S02]  /*21f0*/  IMAD R4, R10, UR4, RZ ;  /* 0x000000040a047c24 */ /* 0x000fe4000f8e02ff */
[----:B------:R-:W-:-:S02]  /*2200*/  IMAD.IADD R101, R98, 0x1, -R11 ;  /* 0x0000000162657824 */ /* 0x000fc400078e0a0b */
[C---:B------:R-:W-:Y:S02]  /*2210*/  IMAD R7, R23.reuse, UR5, R4 ;  /* 0x0000000517077c24 */ /* 0x040fe4000f8e0204 */
[----:B------:R-:W-:Y:S01]  /*2220*/  IMAD.WIDE.U32 R4, R23, UR4, R8 ;  /* 0x0000000417047c25 */ /* 0x000fe2000f8e0008 */
[----:B------:R-:W-:-:S03]  /*2230*/  ULDC.64 UR4, c[0x0][0x5c0] ;  /* 0x0001700000047ab9 */ /* 0x000fc60000000a00 */
[----:B------:R-:W-:Y:S02]  /*2240*/  IMAD.IADD R5, R5, 0x1, R7 ;  /* 0x0000000105057824 */ /* 0x000fe400078e0207 */
[----:B------:R-:W-:Y:S02]  /*2250*/  IMAD.IADD R3, R92, 0x1, -R3 ;  /* 0x000000015c037824 */ /* 0x000fe400078e0a03 */
[-C--:B0-----:R-:W-:Y:S02]  /*2260*/  IMAD R6, R15, R12.reuse, RZ ;  /* 0x0000000c0f067224 */ /* 0x081fe400078e02ff */
[----:B------:R-:W-:-:S04]  /*2270*/  IMAD.WIDE.U32 R4, R14, R12, R4 ;  /* 0x0000000c0e047225 */ /* 0x000fc800078e0004 */
[----:B------:R-:W-:Y:S01]  /*2280*/  IMAD R7, R14, R13, R6 ;  /* 0x0000000d0e077224 */ /* 0x000fe200078e0206 */
[----:B------:R-:W-:-:S04]  /*2290*/  IADD3 R4, P0, R4, UR4, RZ ;  /* 0x0000000404047c10 */ /* 0x000fc8000ff1e0ff */
[----:B------:R-:W-:Y:S02]  /*22a0*/  IADD3.X R5, R5, UR5, R7, P0, !PT ;  /* 0x0000000505057c10 */ /* 0x000fe400087fe407 */
[----:B-----5:R-:W-:Y:S02]  /*22b0*/  ISETP.NE.AND P0, PT, R91, RZ, PT ;  /* 0x000000ff5b00720c */ /* 0x020fe40003f05270 */
[----:B------:R-:W-:-:S04]  /*22c0*/  LEA R6, P1, R12, R4, 0x3 ;  /* 0x000000040c067211 */ /* 0x000fc800078218ff */
[----:B------:R-:W-:-:S07]  /*22d0*/  LEA.HI.X R7, R12, R5, R13, 0x3, P1 ;  /* 0x000000050c077211 */ /* 0x000fce00008f1c0d */
[----:B------:R-:W-:Y:S05]  /*22e0*/  @!P0 BRA `(.L_x_35) ;  /* 0x0000002400608947 */ /* 0x000fea0003800000 */
[----:B------:R-:W0:Y:S01]  /*22f0*/  LDC.64 R102, c[0x0][0x5b0] ;  /* 0x00016c00ff667b82 */ /* 0x000e220000000a00 */
[----:B------:R-:W-:Y:S01]  /*2300*/  ULDC.64 UR4, c[0x0][0x5b8] ;  /* 0x00016e0000047ab9 */ /* 0x000fe20000000a00 */
[----:B------:R-:W-:Y:S01]  /*2310*/  ISETP.GE.AND P1, PT, R101, 0x1, PT ;  /* 0x000000016500780c */ /* 0x000fe20003f26270 */
[----:B------:R-:W-:Y:S01]  /*2320*/  IMAD R10, R10, UR4, RZ ;  /* 0x000000040a0a7c24 */ /* 0x000fe2000f8e02ff */
[----:B------:R-:W-:Y:S01]  /*2330*/  BSSY B1, `(.L_x_36) ;  /* 0x000000e000017945 */ /* 0x000fe20003800000 */
[----:B------:R-:W-:Y:S01]  /*2340*/  IMAD.WIDE.U32 R20, R23, UR4, R8 ;  /* 0x0000000417147c25 */ /* 0x000fe2000f8e0008 */
[----:B------:R-:W-:Y:S02]  /*2350*/  ISETP.LT.OR P5, PT, R3, 0x1, !P1 ;  /* 0x000000010300780c */ /* 0x000fe40004fa1670 */
[----:B------:R-:W1:Y:S01]  /*2360*/  LDC.64 R104, c[0x0][0x5a8] ;  /* 0x00016a00ff687b82 */ /* 0x000e620000000a00 */
[----:B------:R-:W-:Y:S02]  /*2370*/  IMAD R13, R23, UR5, R10 ;  /* 0x00000005170d7c24 */ /* 0x000fe4000f8e020a */
[----:B------:R-:W-:-:S02]  /*2380*/  IMAD.MOV.U32 R12, RZ, RZ, R20 ;  /* 0x000000ffff0c7224 */ /* 0x000fc400078e0014 */
[----:B------:R-:W-:Y:S02]  /*2390*/  IMAD.IADD R13, R21, 0x1, R13 ;  /* 0x00000001150d7824 */ /* 0x000fe400078e020d */
[-C--:B0-----:R-:W-:Y:S02]  /*23a0*/  IMAD R10, R15, R102.reuse, RZ ;  /* 0x000000660f0a7224 */ /* 0x081fe400078e02ff */
[----:B------:R-:W-:-:S04]  /*23b0*/  IMAD.WIDE.U32 R8, R14, R102, R12 ;  /* 0x000000660e087225 */ /* 0x000fc800078e000c */
[----:B------:R-:W-:Y:S01]  /*23c0*/  IMAD R23, R14, R103, R10 ;  /* 0x000000670e177224 */ /* 0x000fe200078e020a */
[----:B-1----:R-:W-:-:S04]  /*23d0*/  IADD3 R8, P0, R8, R104, RZ ;  /* 0x0000006808087210 */ /* 0x002fc80007f1e0ff */
[----:B------:R-:W-:Y:S01]  /*23e0*/  IADD3.X R9, R105, R9, R23, P0, !PT ;  /* 0x0000000969097210 */ /* 0x000fe200007fe417 */
[----:B------:R-:W-:Y:S08]  /*23f0*/  @P5 BRA `(.L_x_37) ;  /* 0x0000000000045947 */ /* 0x000ff00003800000 */
[----:B------:R0:W5:Y:S02]  /*2400*/  LDG.E.U8 R99, desc[UR38][R8.64] ;  /* 0x0000002608637981 */ /* 0x000164000c1e1100 */
.L_x_37:
[----:B------:R-:W-:Y:S05]  /*2410*/  BSYNC B1 ;  /* 0x0000000000017941 */ /* 0x000fea0003800000 */
.L_x_36:
[----:B-----5:R-:W-:Y:S01]  /*2420*/  LOP3.LUT R15, R99, 0xffff, RZ, 0xc0, !PT ;  /* 0x0000ffff630f7812 */ /* 0x020fe200078ec0ff */
[C---:B------:R-:W-:Y:S01]  /*2430*/  IMAD.SHL.U32 R10, R102.reuse, 0x8, RZ ;  /* 0x00000008660a7824 */ /* 0x040fe200078e00ff */
[----:B------:R-:W-:Y:S01]  /*2440*/  ISETP.LT.OR P2, PT, R3, 0x2, !P1 ;  /* 0x000000020300780c */ /* 0x000fe20004f41670 */
[----:B------:R-:W-:Y:S01]  /*2450*/  BSSY B1, `(.L_x_38) ;  /* 0x000000e000017945 */ /* 0x000fe20003800000 */
[----:B------:R-:W-:Y:S02]  /*2460*/  PRMT R100, R15, 0x8880, RZ ;  /* 0x000088800f647816 */ /* 0x000fe400000000ff */
[----:B------:R-:W-:Y:S02]  /*2470*/  SHF.L.U64.HI R11, R102, 0x3, R103 ;  /* 0x00000003660b7819 */ /* 0x000fe40000010267 */
[----:B------:R-:W-:Y:S01]  /*2480*/  ISETP.GE.AND P0, PT, R101, 0x9, PT ;  /* 0x000000096500780c */ /* 0x000fe20003f06270 */
[----:B------:R-:W-:Y:S02]  /*2490*/  IMAD R15, R100, R91, RZ ;  /* 0x0000005b640f7224 */ /* 0x000fe400078e02ff */
[----:B------:R-:W-:-:S04]  /*24a0*/  IMAD.WIDE.U32 R10, R14, R102, R10 ;  /* 0x000000660e0a7225 */ /* 0x000fc800078e000a */
[----:B------:R-:W-:Y:S01]  /*24b0*/  @!P5 IMAD R21, R24, R90, R15 ;  /* 0x0000005a1815d224 */ /* 0x000fe200078e020f */
[----:B------:R-:W-:Y:S01]  /*24c0*/  IADD3 R10, P3, P4, R20, R104, R10 ;  /* 0x00000068140a7210 */ /* 0x000fe20007c7e00a */
[----:B------:R-:W-:-:S03]  /*24d0*/  IMAD.IADD R20, R23, 0x1, R11 ;  /* 0x0000000117147824 */ /* 0x000fc600078e020b */
[----:B------:R1:W-:Y:S01]  /*24e0*/  @!P5 STG.E.U8 desc[UR38][R4.64], R21 ;  /* 0x000000150400d986 */ /* 0x0003e2000c101126 */
[----:B------:R-:W-:Y:S08]  /*24f0*/  @P2 BRA `(.L_x_39) ;  /* 0x00000000000c2947 */ /* 0x000ff00003800000 */
[----:B------:R-:W2:Y:S02]  /*2500*/  LDG.E.U8 R99, desc[UR38][R8.64+0x1] ;  /* 0x0000012608637981 */ /* 0x000ea4000c1e1100 */
[----:B--2---:R-:W-:-:S05]  /*2510*/  PRMT R14, R99, 0x8880, RZ ;  /* 0x00008880630e7816 */ /* 0x004fca00000000ff */
[----:B------:R-:W-:-:S07]  /*2520*/  IMAD R15, R14, R91, RZ ;  /* 0x0000005b0e0f7224 */ /* 0x000fce00078e02ff */
.L_x_39:
[----:B------:R-:W-:Y:S05]  /*2530*/  BSYNC B1 ;  /* 0x0000000000017941 */ /* 0x000fea0003800000 */
.L_x_38:
[----:B------:R-:W-:Y:S01]  /*2540*/  ISETP.LT.OR P5, PT, R3, 0x1, !P0 ;  /* 0x000000010300780c */ /* 0x000fe200047a1670 */
[----:B------:R-:W-:Y:S01]  /*2550*/  @!P2 IMAD R25, R25, R90, R15 ;  /* 0x0000005a1919a224 */ /* 0x000fe200078e020f */
[----:B------:R-:W-:Y:S01]  /*2560*/  BSSY B1, `(.L_x_40) ;  /* 0x000000a000017945 */ /* 0x000fe20003800000 */
[----:B------:R-:W-:Y:S02]  /*2570*/  IADD3.X R11, R13, R105, R20, P3, P4 ;  /* 0x000000690d0b7210 */ /* 0x000fe40001fe8414 */
[C---:B------:R-:W-:Y:S01]  /*2580*/  ISETP.LT.OR P3, PT, R3.reuse, 0x2, !P0 ;  /* 0x000000020300780c */ /* 0x040fe20004761670 */
[----:B------:R2:W-:Y:S01]  /*2590*/  @!P2 STG.E.U8 desc[UR38][R4.64+0x1], R25 ;  /* 0x000001190400a986 */ /* 0x0005e2000c101126 */
[C---:B------:R-:W-:Y:S02]  /*25a0*/  ISETP.LT.OR P4, PT, R3.reuse, 0x9, !P1 ;  /* 0x000000090300780c */ /* 0x040fe40004f81670 */
[----:B------:R-:W-:-:S04]  /*25b0*/  ISETP.LT.OR P2, PT, R3, 0xa, !P1 ;  /* 0x0000000a0300780c */ /* 0x000fc80004f41670 */
[----:B------:R-:W-:Y:S09]  /*25c0*/  @P5 BRA `(.L_x_41) ;  /* 0x00000000000c5947 */ /* 0x000ff20003800000 */
[----:B------:R-:W3:Y:S02]  /*25d0*/  LDG.E.U8 R99, desc[UR38][R10.64] ;  /* 0x000000260a637981 */ /* 0x000ee4000c1e1100 */
[----:B---3--:R-:W-:-:S05]  /*25e0*/  PRMT R12, R99, 0x8880, RZ ;  /* 0x00008880630c7816 */ /* 0x008fca00000000ff */
[----:B------:R-:W-:-:S07]  /*25f0*/  IMAD R15, R12, R91, RZ ;  /* 0x0000005b0c0f7224 */ /* 0x000fce00078e02ff */
.L_x_41:
[----:B------:R-:W-:Y:S05]  /*2600*/  BSYNC B1 ;  /* 0x0000000000017941 */ /* 0x000fea0003800000 */
.L_x_40:
[----:B------:R-:W-:Y:S01]  /*2610*/  @!P5 IMAD R13, R26, R90, R15 ;  /* 0x0000005a1a0dd224 */ /* 0x000fe200078e020f */
[----:B------:R-:W-:Y:S04]  /*2620*/  BSSY B1, `(.L_x_42) ;  /* 0x0000006000017945 */ /* 0x000fe80003800000 */
[----:B------:R3:W-:Y:S01]  /*2630*/  @!P5 STG.E.U8 desc[UR38][R6.64], R13 ;  /* 0x0000000d0600d986 */ /* 0x0007e2000c101126 */
[----:B------:R-:W-:Y:S05]  /*2640*/  @P3 BRA `(.L_x_43) ;  /* 0x00000000000c3947 */ /* 0x000fea0003800000 */
[----:B------:R-:W4:Y:S02]  /*2650*/  LDG.E.U8 R99, desc[UR38][R10.64+0x1] ;  /* 0x000001260a637981 */ /* 0x000f24000c1e1100 */
[----:B----4-:R-:W-:-:S05]  /*2660*/  PRMT R12, R99, 0x8880, RZ ;  /* 0x00008880630c7816 */ /* 0x010fca00000000ff */
[----:B------:R-:W-:-:S07]  /*2670*/  IMAD R15, R12, R91, RZ ;  /* 0x0000005b0c0f7224 */ /* 0x000fce00078e02ff */
.L_x_43:
[----:B------:R-:W-:Y:S05]  /*2680*/  BSYNC B1 ;  /* 0x0000000000017941 */ /* 0x000fea0003800000 */
.L_x_42:
[----:B------:R-:W-:Y:S01]  /*2690*/  @!P3 IMAD R27, R27, R90, R15 ;  /* 0x0000005a1b1bb224 */ /* 0x000fe200078e020f */
[----:B------:R-:W-:Y:S04]  /*26a0*/  BSSY B1, `(.L_x_44) ;  /* 0x0000006000017945 */ /* 0x000fe80003800000 */
[----:B------:R4:W-:Y:S01]  /*26b0*/  @!P3 STG.E.U8 desc[UR38][R6.64+0x1], R27 ;  /* 0x0000011b0600b986 */ /* 0x0009e2000c101126 */
[----:B------:R-:W-:Y:S05]  /*26c0*/  @P4 BRA `(.L_x_45) ;  /* 0x00000000000c4947 */ /* 0x000fea0003800000 */
[----:B------:R-:W5:Y:S02]  /*26d0*/  LDG.E.U8 R99, desc[UR38][R8.64+0x8] ;  /* 0x0000082608637981 */ /* 0x000f64000c1e1100 */
[----:B-----5:R-:W-:-:S05]  /*26e0*/  PRMT R12, R99, 0x8880, RZ ;  /* 0x00008880630c7816 */ /* 0x020fca00000000ff */
[----:B------:R-:W-:-:S07]  /*26f0*/  IMAD R15, R12, R91, RZ ;  /* 0x0000005b0c0f7224 */ /* 0x000fce00078e02ff */
.L_x_45:
[----:B------:R-:W-:Y:S05]  /*2700*/  BSYNC B1 ;  /* 0x0000000000017941 */ /* 0x000fea0003800000 */
.L_x_44:
[----:B---3--:R-:W-:Y:S01]  /*2710*/  @!P4 IMAD R13, R28, R90, R15 ;  /* 0x0000005a1c0dc224 */ /* 0x008fe200078e020f */
[----:B------:R-:W-:Y:S04]  /*2720*/  BSSY B1, `(.L_x_46) ;  /* 0x0000006000017945 */ /* 0x000fe80003800000 */
[----:B------:R3:W-:Y:S01]  /*2730*/  @!P4 STG.E.U8 desc[UR38][R4.64+0x8], R13 ;  /* 0x0000080d0400c986 */ /* 0x0007e2000c101126 */
[----:B------:R-:W-:Y:S05]  /*2740*/  @P2 BRA `(.L_x_47) ;  /* 0x00000000000c2947 */ /* 0x000fea0003800000 */
[----:B------:R-:W5:Y:S02]  /*2750*/  LDG.E.U8 R99, desc[UR38][R8.64+0x9] ;  /* 0x0000092608637981 */ /* 0x000f64000c1e1100 */
[----:B-----5:R-:W-:-:S05]  /*2760*/  PRMT R12, R99, 0x8880, RZ ;  /* 0x00008880630c7816 */ /* 0x020fca00000000ff */
[----:B------:R-:W-:-:S07]  /*2770*/  IMAD R15, R12, R91, RZ ;  /* 0x0000005b0c0f7224 */ /* 0x000fce00078e02ff */
.L_x_47:
[----:B------:R-:W-:Y:S05]  /*2780*/  BSYNC B1 ;  /* 0x0000000000017941 */ /* 0x000fea0003800000 */
.L_x_46:
[----:B------:R-:W-:Y:S01]  /*2790*/  ISETP.LT.OR P4, PT, R3, 0x9, !P0 ;  /* 0x000000090300780c */ /* 0x000fe20004781670 */
[----:B------:R-:W-:Y:S01]  /*27a0*/  @!P2 IMAD R29, R29, R90, R15 ;  /* 0x0000005a1d1da224 */ /* 0x000fe200078e020f */
[----:B------:R-:W-:Y:S01]  /*27b0*/  BSSY B1, `(.L_x_48) ;  /* 0x0000009000017945 */ /* 0x000fe20003800000 */
[C---:B------:R-:W-:Y:S02]  /*27c0*/  ISETP.LT.OR P3, PT, R3.reuse, 0xa, !P0 ;  /* 0x0000000a0300780c */ /* 0x040fe40004761670 */
[C---:B------:R-:W-:Y:S01]  /*27d0*/  ISETP.LT.OR P5, PT, R3.reuse, 0x11, !P1 ;  /* 0x000000110300780c */ /* 0x040fe20004fa1670 */
[----:B------:R0:W-:Y:S01]  /*27e0*/  @!P2 STG.E.U8 desc[UR38][R4.64+0x9], R29 ;  /* 0x0000091d0400a986 */ /* 0x0001e2000c101126 */
[----:B------:R-:W-:-:S06]  /*27f0*/  ISETP.LT.OR P2, PT, R3, 0x12, !P1 ;  /* 0x000000120300780c */ /* 0x000fcc0004f41670 */
[----:B------:R-:W-:Y:S07]  /*2800*/  @P4 BRA `(.L_x_49) ;  /* 0x00000000000c4947 */ /* 0x000fee0003800000 */
[----:B------:R-:W5:Y:S02]  /*2810*/  LDG.E.U8 R99, desc[UR38][R10.64+0x8] ;  /* 0x000008260a637981 */ /* 0x000f64000c1e1100 */
[----:B-----5:R-:W-:-:S05]  /*2820*/  PRMT R12, R99, 0x8880, RZ ;  /* 0x00008880630c7816 */ /* 0x020fca00000000ff */
[----:B------:R-:W-:-:S07]  /*2830*/  IMAD R15, R12, R91, RZ ;  /* 0x0000005b0c0f7224 */ /* 0x000fce00078e02ff */
.L_x_49:
[----:B------:R-:W-:Y:S05]  /*2840*/  BSYNC B1 ;  /* 0x0000000000017941 */ /* 0x000fea0003800000 */
.L_x_48:
[----:B---3--:R-:W-:Y:S01]  /*2850*/  @!P4 IMAD R13, R30, R90, R15 ;  /* 0x0000005a1e0dc224 */ /* 0x008fe200078e020f */
[----:B------:R-:W-:Y:S04]  /*2860*/  BSSY B1, `(.L_x_50) ;  /* 0x0000006000017945 */ /* 0x000fe80003800000 */
[----:B------:R3:W-:Y:S01]  /*2870*/  @!P4 STG.E.U8 desc[UR38][R6.64+0x8], R13 ;  /* 0x0000080d0600c986 */ /* 0x0007e2000c101126 */
[----:B------:R-:W-:Y:S05]  /*2880*/  @P3 BRA `(.L_x_51) ;  /* 0x00000000000c3947 */ /* 0x000fea0003800000 */
[----:B------:R-:W5:Y:S02]  /*2890*/  LDG.E.U8 R99, desc[UR38][R10.64+0x9] ;  /* 0x000009260a637981 */ /* 0x000f64000c1e1100 */
[----:B-----5:R-:W-:-:S05]  /*28a0*/  PRMT R12, R99, 0x8880, RZ ;  /* 0x00008880630c7816 */ /* 0x020fca00000000ff */
[----:B------:R-:W-:-:S07]  /*28b0*/  IMAD R15, R12, R91, RZ ;  /* 0x0000005b0c0f7224 */ /* 0x000fce00078e02ff */
.L_x_51:
[----:B------:R-:W-:Y:S05]  /*28c0*/  BSYNC B1 ;  /* 0x0000000000017941 */ /* 0x000fea0003800000 */
.L_x_50:
[----:B------:R-:W-:Y:S01]  /*28d0*/  @!P3 IMAD R31, R31, R90, R15 ;  /* 0x0000005a1f1fb224 */ /* 0x000fe200078e020f */
[----:B------:R-:W-:Y:S04]  /*28e0*/  BSSY B1, `(.L_x_52) ;  /* 0x0000006000017945 */ /* 0x000fe80003800000 */
[----:B------:R0:W-:Y:S01]  /*28f0*/  @!P3 STG.E.U8 desc[UR38][R6.64+0x9], R31 ;  /* 0x0000091f0600b986 */ /* 0x0001e2000c101126 */
[----:B------:R-:W-:Y:S05]  /*2900*/  @P5 BRA `(.L_x_53) ;  /* 0x00000000000c5947 */ /* 0x000fea0003800000 */
[----:B------:R-:W5:Y:S02]  /*2910*/  LDG.E.U8 R99, desc[UR38][R8.64+0x10] ;  /* 0x0000102608637981 */ /* 0x000f64000c1e1100 */
[----:B-----5:R-:W-:-:S05]  /*2920*/  PRMT R12, R99, 0x8880, RZ ;  /* 0x00008880630c7816 */ /* 0x020fca00000000ff */
[----:B------:R-:W-:-:S07]  /*2930*/  IMAD R15, R12, R91, RZ ;  /* 0x0000005b0c0f7224 */ /* 0x000fce00078e02ff */
.L_x_53:
[----:B------:R-:W-:Y:S05]  /*2940*/  BSYNC B1 ;  /* 0x0000000000017941 */ /* 0x000fea0003800000 */
.L_x_52:
[----:B---3--:R-:W-:Y:S01]  /*2950*/  @!P5 IMAD R13, R32, R90, R15 ;  /* 0x0000005a200dd224 */ /* 0x008fe200078e020f */
[----:B------:R-:W-:Y:S04]  /*2960*/  BSSY B1, `(.L_x_54) ;  /* 0x0000006000017945 */ /* 0x000fe80003800000 */
[----:B------:R3:W-:Y:S01]  /*2970*/  @!P5 STG.E.U8 desc[UR38][R4.64+0x10], R13 ;  /* 0x0000100d0400d986 */ /* 0x0007e2000c101126 */
[----:B------:R-:W-:Y:S05]  /*2980*/  @P2 BRA `(.L_x_55) ;  /* 0x00000000000c2947 */ /* 0x000fea0003800000 */
[----:B------:R-:W5:Y:S02]  /*2990*/  LDG.E.U8 R99, desc[UR38][R8.64+0x11] ;  /* 0x0000112608637981 */ /* 0x000f64000c1e1100 */
[----:B-----5:R-:W-:-:S05]  /*29a0*/  PRMT R12, R99, 0x8880, RZ ;  /* 0x00008880630c7816 */ /* 0x020fca00000000ff */
[----:B------:R-:W-:-:S07]  /*29b0*/  IMAD R15, R12, R91, RZ ;  /* 0x0000005b0c0f7224 */ /* 0x000fce00078e02ff */
.L_x_55:
[----:B------:R-:W-:Y:S05]  /*29c0*/  BSYNC B1 ;  /* 0x0000000000017941 */ /* 0x000fea0003800000 */
.L_x_54:
        /* <DEDUP_REMOVED lines=11> */
.L_x_57:
[----:B------:R-:W-:Y:S05]  /*2a80*/  BSYNC B1 ;  /* 0x0000000000017941 */ /* 0x000fea0003800000 */
.L_x_56:
[----:B---3--:R-:W-:Y:S01]  /*2a90*/  @!P4 IMAD R13, R34, R90, R15 ;  /* 0x0000005a220dc224 */ /* 0x008fe200078e020f */
[----:B------:R-:W-:Y:S04]  /*2aa0*/  BSSY B1, `(.L_x_58) ;  /* 0x0000006000017945 */ /* 0x000fe80003800000 */
[----:B------:R3:W-:Y:S01]  /*2ab0*/  @!P4 STG.E.U8 desc[UR38][R6.64+0x10], R13 ;  /* 0x0000100d0600c986 */ /* 0x0007e2000c101126 */
[----:B------:R-:W-:Y:S05]  /*2ac0*/  @P3 BRA `(.L_x_59) ;  /* 0x00000000000c3947 */ /* 0x000fea0003800000 */
[----:B------:R-:W5:Y:S02]  /*2ad0*/  LDG.E.U8 R99, desc[UR38][R10.64+0x11] ;  /* 0x000011260a637981 */ /* 0x000f64000c1e1100 */
[----:B-----5:R-:W-:-:S05]  /*2ae0*/  PRMT R12, R99, 0x8880, RZ ;  /* 0x00008880630c7816 */ /* 0x020fca00000000ff */
[----:B------:R-:W-:-:S07]  /*2af0*/  IMAD R15, R12, R91, RZ ;  /* 0x0000005b0c0f7224 */ /* 0x000fce00078e02ff */
.L_x_59:
[----:B------:R-:W-:Y:S05]  /*2b00*/  BSYNC B1 ;  /* 0x0000000000017941 */ /* 0x000fea0003800000 */
.L_x_58:
[----:B------:R-:W-:Y:S01]  /*2b10*/  @!P3 IMAD R35, R35, R90, R15 ;  /* 0x0000005a2323b224 */ /* 0x000fe200078e020f */
[----:B------:R-:W-:Y:S04]  /*2b20*/  BSSY B1, `(.L_x_60) ;  /* 0x0000006000017945 */ /* 0x000fe80003800000 */
[----:B------:R0:W-:Y:S01]  /*2b30*/  @!P3 STG.E.U8 desc[UR38][R6.64+0x11], R35 ;  /* 0x000011230600b986 */ /* 0x0001e2000c101126 */
[----:B------:R-:W-:Y:S05]  /*2b40*/  @P5 BRA `(.L_x_61) ;  /* 0x00000000000c5947 */ /* 0x000fea0003800000 */
[----:B------:R-:W5:Y:S02]  /*2b50*/  LDG.E.U8 R99, desc[UR38][R8.64+0x18] ;  /* 0x0000182608637981 */ /* 0x000f64000c1e1100 */
[----:B-----5:R-:W-:-:S05]  /*2b60*/  PRMT R12, R99, 0x8880, RZ ;  /* 0x00008880630c7816 */ /* 0x020fca00000000ff */
[----:B------:R-:W-:-:S07]  /*2b70*/  IMAD R15, R12, R91, RZ ;  /* 0x0000005b0c0f7224 */ /* 0x000fce00078e02ff */
.L_x_61:
[----:B------:R-:W-:Y:S05]  /*2b80*/  BSYNC B1 ;  /* 0x0000000000017941 */ /* 0x000fea0003800000 */
.L_x_60:
[----:B---3--:R-:W-:Y:S01]  /*2b90*/  @!P5 IMAD R13, R36, R90, R15 ;  /* 0x0000005a240dd224 */ /* 0x008fe200078e020f */
[----:B------:R-:W-:Y:S04]  /*2ba0*/  BSSY B1, `(.L_x_62) ;  /* 0x0000006000017945 */ /* 0x000fe80003800000 */
[----:B------:R3:W-:Y:S01]  /*2bb0*/  @!P5 STG.E.U8 desc[UR38][R4.64+0x18], R13 ;  /* 0x0000180d0400d986 */ /* 0x0007e2000c101126 */
[----:B------:R-:W-:Y:S05]  /*2bc0*/  @P2 BRA `(.L_x_63) ;  /* 0x00000000000c2947 */ /* 0x000fea0003800000 */
[----:B------:R-:W5:Y:S02]  /*2bd0*/  LDG.E.U8 R99, desc[UR38][R8.64+0x19] ;  /* 0x0000192608637981 */ /* 0x000f64000c1e1100 */
[----:B-----5:R-:W-:-:S05]  /*2be0*/  PRMT R12, R99, 0x8880, RZ ;  /* 0x00008880630c7816 */ /* 0x020fca00000000ff */
[----:B------:R-:W-:-:S07]  /*2bf0*/  IMAD R15, R12, R91, RZ ;  /* 0x0000005b0c0f7224 */ /* 0x000fce00078e02ff */
.L_x_63:
[----:B------:R-:W-:Y:S05]  /*2c00*/  BSYNC B1 ;  /* 0x0000000000017941 */ /* 0x000fea0003800000 */
.L_x_62:
        /* <DEDUP_REMOVED lines=11> */
.L_x_65:
[----:B------:R-:W-:Y:S05]  /*2cc0*/  BSYNC B1 ;  /* 0x0000000000017941 */ /* 0x000fea0003800000 */
.L_x_64:
[----:B---3--:R-:W-:Y:S01]  /*2cd0*/  @!P4 IMAD R13, R38, R90, R15 ;  /* 0x0000005a260dc224 */ /* 0x008fe200078e020f */
[----:B------:R-:W-:Y:S04]  /*2ce0*/  BSSY B1, `(.L_x_66) ;  /* 0x0000006000017945 */ /* 0x000fe80003800000 */
[----:B------:R3:W-:Y:S01]  /*2cf0*/  @!P4 STG.E.U8 desc[UR38][R6.64+0x18], R13 ;  /* 0x0000180d0600c986 */ /* 0x0007e2000c101126 */
[----:B------:R-:W-:Y:S05]  /*2d00*/  @P3 BRA `(.L_x_67) ;  /* 0x00000000000c3947 */ /* 0x000fea0003800000 */
[----:B------:R-:W5:Y:S02]  /*2d10*/  LDG.E.U8 R99, desc[UR38][R10.64+0x19] ;  /* 0x000019260a637981 */ /* 0x000f64000c1e1100 */
[----:B-----5:R-:W-:-:S05]  /*2d20*/  PRMT R12, R99, 0x8880, RZ ;  /* 0x00008880630c7816 */ /* 0x020fca00000000ff */
[----:B------:R-:W-:-:S07]  /*2d30*/  IMAD R15, R12, R91, RZ ;  /* 0x0000005b0c0f7224 */ /* 0x000fce00078e02ff */
.L_x_67:
[----:B------:R-:W-:Y:S05]  /*2d40*/  BSYNC B1 ;  /* 0x0000000000017941 */ /* 0x000fea0003800000 */
.L_x_66:
[----:B------:R-:W-:Y:S01]  /*2d50*/  @!P3 IMAD R39, R39, R90, R15 ;  /* 0x0000005a2727b224 */ /* 0x000fe200078e020f */
[----:B------:R-:W-:Y:S04]  /*2d60*/  BSSY B1, `(.L_x_68) ;  /* 0x0000006000017945 */ /* 0x000fe80003800000 */
[----:B------:R0:W-:Y:S01]  /*2d70*/  @!P3 STG.E.U8 desc[UR38][R6.64+0x19], R39 ;  /* 0x000019270600b986 */ /* 0x0001e2000c101126 */
[----:B------:R-:W-:Y:S05]  /*2d80*/  @P5 BRA `(.L_x_69) ;  /* 0x00000000000c5947 */ /* 0x000fea0003800000 */
[----:B------:R-:W5:Y:S02]  /*2d90*/  LDG.E.U8 R99, desc[UR38][R8.64+0x20] ;  /* 0x0000202608637981 */ /* 0x000f64000c1e1100 */
[----:B-----5:R-:W-:-:S05]  /*2da0*/  PRMT R12, R99, 0x8880, RZ ;  /* 0x00008880630c7816 */ /* 0x020fca00000000ff */
[----:B------:R-:W-:-:S07]  /*2db0*/  IMAD R15, R12, R91, RZ ;  /* 0x0000005b0c0f7224 */ /* 0x000fce00078e02ff */
.L_x_69:
[----:B------:R-:W-:Y:S05]  /*2dc0*/  BSYNC B1 ;  /* 0x0000000000017941 */ /* 0x000fea0003800000 */
.L_x_68:
[----:B---3--:R-:W-:Y:S01]  /*2dd0*/  @!P5 IMAD R13, R40, R90, R15 ;  /* 0x0000005a280dd224 */ /* 0x008fe200078e020f */
[----:B------:R-:W-:Y:S04]  /*2de0*/  BSSY B1, `(.L_x_70) ;  /* 0x0000006000017945 */ /* 0x000fe80003800000 */
[----:B------:R3:W-:Y:S01]  /*2df0*/  @!P5 STG.E.U8 desc[UR38][R4.64+0x20], R13 ;  /* 0x0000200d0400d986 */ /* 0x0007e2000c101126 */
[----:B------:R-:W-:Y:S05]  /*2e00*/  @P2 BRA `(.L_x_71) ;  /* 0x00000000000c2947 */ /* 0x000fea0003800000 */
[----:B------:R-:W5:Y:S02]  /*2e10*/  LDG.E.U8 R99, desc[UR38][R8.64+0x21] ;  /* 0x0000212608637981 */ /* 0x000f64000c1e1100 */
[----:B-----5:R-:W-:-:S05]  /*2e20*/  PRMT R12, R99, 0x8880, RZ ;  /* 0x00008880630c7816 */ /* 0x020fca00000000ff */
[----:B------:R-:W-:-:S07]  /*2e30*/  IMAD R15, R12, R91, RZ ;  /* 0x0000005b0c0f7224 */ /* 0x000fce00078e02ff */
.L_x_71:
[----:B------:R-:W-:Y:S05]  /*2e40*/  BSYNC B1 ;  /* 0x0000000000017941 */ /* 0x000fea0003800000 */
.L_x_70:
        /* <DEDUP_REMOVED lines=11> */
.L_x_73:
[----:B------:R-:W-:Y:S05]  /*2f00*/  BSYNC B1 ;  /* 0x0000000000017941 */ /* 0x000fea0003800000 */
.L_x_72:
[----:B---3--:R-:W-:Y:S01]  /*2f10*/  @!P4 IMAD R13, R42, R90, R15 ;  /* 0x0000005a2a0dc224 */ /* 0x008fe200078e020f */
[----:B------:R-:W-:Y:S04]  /*2f20*/  BSSY B1, `(.L_x_74) ;  /* 0x0000006000017945 */ /* 0x000fe80003800000 */
[----:B------:R3:W-:Y:S01]  /*2f30*/  @!P4 STG.E.U8 desc[UR38][R6.64+0x20], R13 ;  /* 0x0000200d0600c986 */ /* 0x0007e2000c101126 */
[----:B------:R-:W-:Y:S05]  /*2f40*/  @P3 BRA `(.L_x_75) ;  /* 0x00000000000c3947 */ /* 0x000fea0003800000 */
[----:B------:R-:W5:Y:S02]  /*2f50*/  LDG.E.U8 R99, desc[UR38][R10.64+0x21] ;  /* 0x000021260a637981 */ /* 0x000f64000c1e1100 */
[----:B-----5:R-:W-:-:S05]  /*2f60*/  PRMT R12, R99, 0x8880, RZ ;  /* 0x00008880630c7816 */ /* 0x020fca00000000ff */
[----:B------:R-:W-:-:S07]  /*2f70*/  IMAD R15, R12, R91, RZ ;  /* 0x0000005b0c0f7224 */ /* 0x000fce00078e02ff */
.L_x_75:
[----:B------:R-:W-:Y:S05]  /*2f80*/  BSYNC B1 ;  /* 0x0000000000017941 */ /* 0x000fea0003800000 */
.L_x_74:
[----:B------:R-:W-:Y:S01]  /*2f90*/  @!P3 IMAD R43, R43, R90, R15 ;  /* 0x0000005a2b2bb224 */ /* 0x000fe200078e020f */
[----:B------:R-:W-:Y:S04]  /*2fa0*/  BSSY B1, `(.L_x_76) ;  /* 0x0000006000017945 */ /* 0x000fe80003800000 */
[----:B------:R0:W-:Y:S01]  /*2fb0*/  @!P3 STG.E.U8 desc[UR38][R6.64+0x21], R43 ;  /* 0x0000212b0600b986 */ /* 0x0001e2000c101126 */
[----:B------:R-:W-:Y:S05]  /*2fc0*/  @P5 BRA `(.L_x_77) ;  /* 0x00000000000c5947 */ /* 0x000fea0003800000 */
[----:B------:R-:W5:Y:S02]  /*2fd0*/  LDG.E.U8 R99, desc[UR38][R8.64+0x28] ;  /* 0x0000282608637981 */ /* 0x000f64000c1e1100 */
[----:B-----5:R-:W-:-:S05]  /*2fe0*/  PRMT R12, R99, 0x8880, RZ ;  /* 0x00008880630c7816 */ /* 0x020fca00000000ff */
[----:B------:R-:W-:-:S07]  /*2ff0*/  IMAD R15, R12, R91, RZ ;  /* 0x0000005b0c0f7224 */ /* 0x000fce00078e02ff */
.L_x_77:
[----:B------:R-:W-:Y:S05]  /*3000*/  BSYNC B1 ;  /* 0x0000000000017941 */ /* 0x000fea0003800000 */
.L_x_76:
[----:B---3--:R-:W-:Y:S01]  /*3010*/  @!P5 IMAD R13, R44, R90, R15 ;  /* 0x0000005a2c0dd224 */ /* 0x008fe200078e020f */
[----:B------:R-:W-:Y:S04]  /*3020*/  BSSY B1, `(.L_x_78) ;  /* 0x0000006000017945 */ /* 0x000fe80003800000 */
[----:B------:R3:W-:Y:S01]  /*3030*/  @!P5 STG.E.U8 desc[UR38][R4.64+0x28], R13 ;  /* 0x0000280d0400d986 */ /* 0x0007e2000c101126 */
[----:B------:R-:W-:Y:S05]  /*3040*/  @P2 BRA `(.L_x_79) ;  /* 0x00000000000c2947 */ /* 0x000fea0003800000 */
[----:B------:R-:W5:Y:S02]  /*3050*/  LDG.E.U8 R99, desc[UR38][R8.64+0x29] ;  /* 0x0000292608637981 */ /* 0x000f64000c1e1100 */
[----:B-----5:R-:W-:-:S05]  /*3060*/  PRMT R12, R99, 0x8880, RZ ;  /* 0x00008880630c7816 */ /* 0x020fca00000000ff */
[----:B------:R-:W-:-:S07]  /*3070*/  IMAD R15, R12, R91, RZ ;  /* 0x0000005b0c0f7224 */ /* 0x000fce00078e02ff */
.L_x_79:
[----:B------:R-:W-:Y:S05]  /*3080*/  BSYNC B1 ;  /* 0x0000000000017941 */ /* 0x000fea0003800000 */
.L_x_78:
        /* <DEDUP_REMOVED lines=11> */
.L_x_81:
[----:B------:R-:W-:Y:S05]  /*3140*/  BSYNC B1 ;  /* 0x0000000000017941 */ /* 0x000fea0003800000 */
.L_x_80:
[----:B---3--:R-:W-:Y:S01]  /*3150*/  @!P4 IMAD R13, R46, R90, R15 ;  /* 0x0000005a2e0dc224 */ /* 0x008fe200078e020f */
[----:B------:R-:W-:Y:S04]  /*3160*/  BSSY B1, `(.L_x_82) ;  /* 0x0000006000017945 */ /* 0x000fe80003800000 */
[----:B------:R3:W-:Y:S01]  /*3170*/  @!P4 STG.E.U8 desc[UR38][R6.64+0x28], R13 ;  /* 0x0000280d0600c986 */ /* 0x0007e2000c101126 */
[----:B------:R-:W-:Y:S05]  /*3180*/  @P3 BRA `(.L_x_83) ;  /* 0x00000000000c3947 */ /* 0x000fea0003800000 */
[----:B------:R-:W5:Y:S02]  /*3190*/  LDG.E.U8 R99, desc[UR38][R10.64+0x29] ;  /* 0x000029260a637981 */ /* 0x000f64000c1e1100 */
[----:B-----5:R-:W-:-:S05]  /*31a0*/  PRMT R12, R99, 0x8880, RZ ;  /* 0x00008880630c7816 */ /* 0x020fca00000000ff */
[----:B------:R-:W-:-:S07]  /*31b0*/  IMAD R15, R12, R91, RZ ;  /* 0x0000005b0c0f7224 */ /* 0x000fce00078e02ff */
.L_x_83:
[----:B------:R-:W-:Y:S05]  /*31c0*/  BSYNC B1 ;  /* 0x0000000000017941 */ /* 0x000fea0003800000 */
.L_x_82:
[----:B------:R-:W-:Y:S01]  /*31d0*/  @!P3 IMAD R47, R47, R90, R15 ;  /* 0x0000005a2f2fb224 */ /* 0x000fe200078e020f */
[----:B------:R-:W-:Y:S04]  /*31e0*/  BSSY B1, `(.L_x_84) ;  /* 0x0000006000017945 */ /* 0x000fe80003800000 */
[----:B------:R0:W-:Y:S01]  /*31f0*/  @!P3 STG.E.U8 desc[UR38][R6.64+0x29], R47 ;  /* 0x0000292f0600b986 */ /* 0x0001e2000c101126 */
[----:B------:R-:W-:Y:S05]  /*3200*/  @P5 BRA `(.L_x_85) ;  /* 0x00000000000c5947 */ /* 0x000fea0003800000 */
[----:B------:R-:W5:Y:S02]  /*3210*/  LDG.E.U8 R99, desc[UR38][R8.64+0x30] ;  /* 0x0000302608637981 */ /* 0x000f64000c1e1100 */
[----:B-----5:R-:W-:-:S05]  /*3220*/  PRMT R12, R99, 0x8880, RZ ;  /* 0x00008880630c7816 */ /* 0x020fca00000000ff */
[----:B------:R-:W-:-:S07]  /*3230*/  IMAD R15, R12, R91, RZ ;  /* 0x0000005b0c0f7224 */ /* 0x000fce00078e02ff */
.L_x_85:
[----:B------:R-:W-:Y:S05]  /*3240*/  BSYNC B1 ;  /* 0x0000000000017941 */ /* 0x000fea0003800000 */
.L_x_84:
[----:B---3--:R-:W-:Y:S01]  /*3250*/  @!P5 IMAD R13, R48, R90, R15 ;  /* 0x0000005a300dd224 */ /* 0x008fe200078e020f */
[----:B------:R-:W-:Y:S04]  /*3260*/  BSSY B1, `(.L_x_86) ;  /* 0x0000006000017945 */ /* 0x000fe80003800000 */
[----:B------:R3:W-:Y:S01]  /*3270*/  @!P5 STG.E.U8 desc[UR38][R4.64+0x30], R13 ;  /* 0x0000300d0400d986 */ /* 0x0007e2000c101126 */
[----:B------:R-:W-:Y:S05]  /*3280*/  @P2 BRA `(.L_x_87) ;  /* 0x00000000000c2947 */ /* 0x000fea0003800000 */
[----:B------:R-:W5:Y:S02]  /*3290*/  LDG.E.U8 R99, desc[UR38][R8.64+0x31] ;  /* 0x0000312608637981 */ /* 0x000f64000c1e1100 */
[----:B-----5:R-:W-:-:S05]  /*32a0*/  PRMT R12, R99, 0x8880, RZ ;  /* 0x00008880630c7816 */ /* 0x020fca00000000ff */
[----:B------:R-:W-:-:S07]  /*32b0*/  IMAD R15, R12, R91, RZ ;  /* 0x0000005b0c0f7224 */ /* 0x000fce00078e02ff */
.L_x_87:
[----:B------:R-:W-:Y:S05]  /*32c0*/  BSYNC B1 ;  /* 0x0000000000017941 */ /* 0x000fea0003800000 */
.L_x_86:
        /* <DEDUP_REMOVED lines=11> */
.L_x_89:
[----:B------:R-:W-:Y:S05]  /*3380*/  BSYNC B1 ;  /* 0x0000000000017941 */ /* 0x000fea0003800000 */
.L_x_88:
[----:B---3--:R-:W-:Y:S01]  /*3390*/  @!P4 IMAD R13, R50, R90, R15 ;  /* 0x0000005a320dc224 */ /* 0x008fe200078e020f */
[----:B------:R-:W-:Y:S04]  /*33a0*/  BSSY B1, `(.L_x_90) ;  /* 0x0000006000017945 */ /* 0x000fe80003800000 */
[----:B------:R3:W-:Y:S01]  /*33b0*/  @!P4 STG.E.U8 desc[UR38][R6.64+0x30], R13 ;  /* 0x0000300d0600c986 */ /* 0x0007e2000c101126 */
[----:B------:R-:W-:Y:S05]  /*33c0*/  @P3 BRA `(.L_x_91) ;  /* 0x00000000000c3947 */ /* 0x000fea0003800000 */
[----:B------:R-:W5:Y:S02]  /*33d0*/  LDG.E.U8 R99, desc[UR38][R10.64+0x31] ;  /* 0x000031260a637981 */ /* 0x000f64000c1e1100 */
[----:B-----5:R-:W-:-:S05]  /*33e0*/  PRMT R12, R99, 0x8880, RZ ;  /* 0x00008880630c7816 */ /* 0x020fca00000000ff */
[----:B------:R-:W-:-:S07]  /*33f0*/  IMAD R15, R12, R91, RZ ;  /* 0x0000005b0c0f7224 */ /* 0x000fce00078e02ff */
.L_x_91:
[----:B------:R-:W-:Y:S05]  /*3400*/  BSYNC B1 ;  /* 0x0000000000017941 */ /* 0x000fea0003800000 */
.L_x_90:
[----:B------:R-:W-:Y:S01]  /*3410*/  @!P3 IMAD R51, R51, R90, R15 ;  /* 0x0000005a3333b224 */ /* 0x000fe200078e020f */
[----:B------:R-:W-:Y:S04]  /*3420*/  BSSY B1, `(.L_x_92) ;  /* 0x0000006000017945 */ /* 0x000fe80003800000 */
[----:B------:R0:W-:Y:S01]  /*3430*/  @!P3 STG.E.U8 desc[UR38][R6.64+0x31], R51 ;  /* 0x000031330600b986 */ /* 0x0001e2000c101126 */
[----:B------:R-:W-:Y:S05]  /*3440*/  @P5 BRA `(.L_x_93) ;  /* 0x00000000000c5947 */ /* 0x000fea0003800000 */
[----:B------:R-:W5:Y:S02]  /*3450*/  LDG.E.U8 R99, desc[UR38][R8.64+0x38] ;  /* 0x0000382608637981 */ /* 0x000f64000c1e1100 */
[----:B-----5:R-:W-:-:S05]  /*3460*/  PRMT R12, R99, 0x8880, RZ ;  /* 0x00008880630c7816 */ /* 0x020fca00000000ff */
[----:B------:R-:W-:-:S07]  /*3470*/  IMAD R15, R12, R91, RZ ;  /* 0x0000005b0c0f7224 */ /* 0x000fce00078e02ff */
.L_x_93:
[----:B------:R-:W-:Y:S05]  /*3480*/  BSYNC B1 ;  /* 0x0000000000017941 */ /* 0x000fea0003800000 */
.L_x_92:
[----:B---3--:R-:W-:Y:S01]  /*3490*/  @!P5 IMAD R13, R52, R90, R15 ;  /* 0x0000005a340dd224 */ /* 0x008fe200078e020f */
[----:B------:R-:W-:Y:S04]  /*34a0*/  BSSY B1, `(.L_x_94) ;  /* 0x0000006000017945 */ /* 0x000fe80003800000 */
[----:B------:R3:W-:Y:S01]  /*34b0*/  @!P5 STG.E.U8 desc[UR38][R4.64+0x38], R13 ;  /* 0x0000380d0400d986 */ /* 0x0007e2000c101126 */
[----:B------:R-:W-:Y:S05]  /*34c0*/  @P2 BRA `(.L_x_95) ;  /* 0x00000000000c2947 */ /* 0x000fea0003800000 */
[----:B------:R-:W5:Y:S02]  /*34d0*/  LDG.E.U8 R99, desc[UR38][R8.64+0x39] ;  /* 0x0000392608637981 */ /* 0x000f64000c1e1100 */
[----:B-----5:R-:W-:-:S05]  /*34e0*/  PRMT R12, R99, 0x8880, RZ ;  /* 0x00008880630c7816 */ /* 0x020fca00000000ff */
[----:B------:R-:W-:-:S07]  /*34f0*/  IMAD R15, R12, R91, RZ ;  /* 0x0000005b0c0f7224 */ /* 0x000fce00078e02ff */
.L_x_95:
[----:B------:R-:W-:Y:S05]  /*3500*/  BSYNC B1 ;  /* 0x0000000000017941 */ /* 0x000fea0003800000 */
.L_x_94:
        /* <DEDUP_REMOVED lines=11> */
.L_x_97:
[----:B------:R-:W-:Y:S05]  /*35c0*/  BSYNC B1 ;  /* 0x0000000000017941 */ /* 0x000fea0003800000 */
.L_x_96:
[----:B---3--:R-:W-:Y:S01]  /*35d0*/  @!P4 IMAD R13, R54, R90, R15 ;  /* 0x0000005a360dc224 */ /* 0x008fe200078e020f */
[----:B------:R-:W-:Y:S04]  /*35e0*/  BSSY B1, `(.L_x_98) ;  /* 0x0000006000017945 */ /* 0x000fe80003800000 */
[----:B------:R3:W-:Y:S01]  /*35f0*/  @!P4 STG.E.U8 desc[UR38][R6.64+0x38], R13 ;  /* 0x0000380d0600c986 */ /* 0x0007e2000c101126 */
[----:B------:R-:W-:Y:S05]  /*3600*/  @P3 BRA `(.L_x_99) ;  /* 0x00000000000c3947 */ /* 0x000fea0003800000 */
[----:B------:R-:W5:Y:S02]  /*3610*/  LDG.E.U8 R99, desc[UR38][R10.64+0x39] ;  /* 0x000039260a637981 */ /* 0x000f64000c1e1100 */
[----:B-----5:R-:W-:-:S05]  /*3620*/  PRMT R12, R99, 0x8880, RZ ;  /* 0x00008880630c7816 */ /* 0x020fca00000000ff */
[----:B------:R-:W-:-:S07]  /*3630*/  IMAD R15, R12, R91, RZ ;  /* 0x0000005b0c0f7224 */ /* 0x000fce00078e02ff */
.L_x_99:
[----:B------:R-:W-:Y:S05]  /*3640*/  BSYNC B1 ;  /* 0x0000000000017941 */ /* 0x000fea0003800000 */
.L_x_98:
[----:B------:R-:W-:Y:S01]  /*3650*/  @!P3 IMAD R55, R55, R90, R15 ;  /* 0x0000005a3737b224 */ /* 0x000fe200078e020f */
[----:B------:R-:W-:Y:S04]  /*3660*/  BSSY B1, `(.L_x_100) ;  /* 0x0000006000017945 */ /* 0x000fe80003800000 */
[----:B------:R0:W-:Y:S01]  /*3670*/  @!P3 STG.E.U8 desc[UR38][R6.64+0x39], R55 ;  /* 0x000039370600b986 */ /* 0x0001e2000c101126 */
[----:B------:R-:W-:Y:S05]  /*3680*/  @P5 BRA `(.L_x_101) ;  /* 0x00000000000c5947 */ /* 0x000fea0003800000 */
[----:B------:R-:W5:Y:S02]  /*3690*/  LDG.E.U8 R99, desc[UR38][R8.64+0x40] ;  /* 0x0000402608637981 */ /* 0x000f64000c1e1100 */
[----:B-----5:R-:W-:-:S05]  /*36a0*/  PRMT R12, R99, 0x8880, RZ ;  /* 0x00008880630c7816 */ /* 0x020fca00000000ff */
[----:B------:R-:W-:-:S07]  /*36b0*/  IMAD R15, R12, R91, RZ ;  /* 0x0000005b0c0f7224 */ /* 0x000fce00078e02ff */
.L_x_101:
[----:B------:R-:W-:Y:S05]  /*36c0*/  BSYNC B1 ;  /* 0x0000000000017941 */ /* 0x000fea0003800000 */
.L_x_100:
[----:B---3--:R-:W-:Y:S01]  /*36d0*/  @!P5 IMAD R13, R56, R90, R15 ;  /* 0x0000005a380dd224 */ /* 0x008fe200078e020f */
[----:B------:R-:W-:Y:S04]  /*36e0*/  BSSY B1, `(.L_x_102) ;  /* 0x0000006000017945 */ /* 0x000fe80003800000 */
[----:B------:R3:W-:Y:S01]  /*36f0*/  @!P5 STG.E.U8 desc[UR38][R4.64+0x40], R13 ;  /* 0x0000400d0400d986 */ /* 0x0007e2000c101126 */
[----:B------:R-:W-:Y:S05]  /*3700*/  @P2 BRA `(.L_x_103) ;  /* 0x00000000000c2947 */ /* 0x000fea0003800000 */
[----:B------:R-:W5:Y:S02]  /*3710*/  LDG.E.U8 R99, desc[UR38][R8.64+0x41] ;  /* 0x0000412608637981 */ /* 0x000f64000c1e1100 */
[----:B-----5:R-:W-:-:S05]  /*3720*/  PRMT R12, R99, 0x8880, RZ ;  /* 0x00008880630c7816 */ /* 0x020fca00000000ff */
[----:B------:R-:W-:-:S07]  /*3730*/  IMAD R15, R12, R91, RZ ;  /* 0x0000005b0c0f7224 */ /* 0x000fce00078e02ff */
.L_x_103:
[----:B------:R-:W-:Y:S05]  /*3740*/  BSYNC B1 ;  /* 0x0000000000017941 */ /* 0x000fea0003800000 */
.L_x_102:
        /* <DEDUP_REMOVED lines=11> */
.L_x_105:
[----:B------:R-:W-:Y:S05]  /*3800*/  BSYNC B1 ;  /* 0x0000000000017941 */ /* 0x000fea0003800000 */
.L_x_104:
[----:B---3--:R-:W-:Y:S01]  /*3810*/  @!P4 IMAD R13, R58, R90, R15 ;  /* 0x0000005a3a0dc224 */ /* 0x008fe200078e020f */
[----:B------:R-:W-:Y:S04]  /*3820*/  BSSY B1, `(.L_x_106) ;  /* 0x0000006000017945 */ /* 0x000fe80003800000 */
[----:B------:R3:W-:Y:S01]  /*3830*/  @!P4 STG.E.U8 desc[UR38][R6.64+0x40], R13 ;  /* 0x0000400d0600c986 */ /* 0x0007e2000c101126 */
[----:B------:R-:W-:Y:S05]  /*3840*/  @P3 BRA `(.L_x_107) ;  /* 0x00000000000c3947 */ /* 0x000fea0003800000 */
[----:B------:R-:W5:Y:S02]  /*3850*/  LDG.E.U8 R99, desc[UR38][R10.64+0x41] ;  /* 0x000041260a637981 */ /* 0x000f64000c1e1100 */
[----:B-----5:R-:W-:-:S05]  /*3860*/  PRMT R12, R99, 0x8880, RZ ;  /* 0x00008880630c7816 */ /* 0x020fca00000000ff */
[----:B------:R-:W-:-:S07]  /*3870*/  IMAD R15, R12, R91, RZ ;  /* 0x0000005b0c0f7224 */ /* 0x000fce00078e02ff */
.L_x_107:
[----:B------:R-:W-:Y:S05]  /*3880*/  BSYNC B1 ;  /* 0x0000000000017941 */ /* 0x000fea0003800000 */
.L_x_106:
[----:B------:R-:W-:Y:S01]  /*3890*/  @!P3 IMAD R59, R59, R90, R15 ;  /* 0x0000005a3b3bb224 */ /* 0x000fe200078e020f */
[----:B------:R-:W-:Y:S04]  /*38a0*/  BSSY B1, `(.L_x_108) ;  /* 0x0000006000017945 */ /* 0x000fe80003800000 */
[----:B------:R0:W-:Y:S01]  /*38b0*/  @!P3 STG.E.U8 desc[UR38][R6.64+0x41], R59 ;  /* 0x0000413b0600b986 */ /* 0x0001e2000c101126 */
[----:B------:R-:W-:Y:S05]  /*38c0*/  @P5 BRA `(.L_x_109) ;  /* 0x00000000000c5947 */ /* 0x000fea0003800000 */
[----:B------:R-:W5:Y:S02]  /*38d0*/  LDG.E.U8 R99, desc[UR38][R8.64+0x48] ;  /* 0x0000482608637981 */ /* 0x000f64000c1e1100 */
[----:B-----5:R-:W-:-:S05]  /*38e0*/  PRMT R12, R99, 0x8880, RZ ;  /* 0x00008880630c7816 */ /* 0x020fca00000000ff */
[----:B------:R-:W-:-:S07]  /*38f0*/  IMAD R15, R12, R91, RZ ;  /* 0x0000005b0c0f7224 */ /* 0x000fce00078e02ff */
.L_x_109:
[----:B------:R-:W-:Y:S05]  /*3900*/  BSYNC B1 ;  /* 0x0000000000017941 */ /* 0x000fea0003800000 */
.L_x_108:
[----:B---3--:R-:W-:Y:S01]  /*3910*/  @!P5 IMAD R13, R60, R90, R15 ;  /* 0x0000005a3c0dd224 */ /* 0x008fe200078e020f */
[----:B------:R-:W-:Y:S04]  /*3920*/  BSSY B1, `(.L_x_110) ;  /* 0x0000006000017945 */ /* 0x000fe80003800000 */
[----:B------:R3:W-:Y:S01]  /*3930*/  @!P5 STG.E.U8 desc[UR38][R4.64+0x48], R13 ;  /* 0x0000480d0400d986 */ /* 0x0007e2000c101126 */
[----:B------:R-:W-:Y:S05]  /*3940*/  @P2 BRA `(.L_x_111) ;  /* 0x00000000000c2947 */ /* 0x000fea0003800000 */
[----:B------:R-:W5:Y:S02]  /*3950*/  LDG.E.U8 R99, desc[UR38][R8.64+0x49] ;  /* 0x0000492608637981 */ /* 0x000f64000c1e1100 */
[----:B-----5:R-:W-:-:S05]  /*3960*/  PRMT R12, R99, 0x8880, RZ ;  /* 0x00008880630c7816 */ /* 0x020fca00000000ff */
[----:B------:R-:W-:-:S07]  /*3970*/  IMAD R15, R12, R91, RZ ;  /* 0x0000005b0c0f7224 */ /* 0x000fce00078e02ff */
.L_x_111:
[----:B------:R-:W-:Y:S05]  /*3980*/  BSYNC B1 ;  /* 0x0000000000017941 */ /* 0x000fea0003800000 */
.L_x_110:
        /* <DEDUP_REMOVED lines=11> */
.L_x_113:
[----:B------:R-:W-:Y:S05]  /*3a40*/  BSYNC B1 ;  /* 0x0000000000017941 */ /* 0x000fea0003800000 */
.L_x_112:
[----:B---3--:R-:W-:Y:S01]  /*3a50*/  @!P4 IMAD R13, R62, R90, R15 ;  /* 0x0000005a3e0dc224 */ /* 0x008fe200078e020f */
[----:B------:R-:W-:Y:S04]  /*3a60*/  BSSY B1, `(.L_x_114) ;  /* 0x0000006000017945 */ /* 0x000fe80003800000 */
[----:B------:R3:W-:Y:S01]  /*3a70*/  @!P4 STG.E.U8 desc[UR38][R6.64+0x48], R13 ;  /* 0x0000480d0600c986 */ /* 0x0007e2000c101126 */
[----:B------:R-:W-:Y:S05]  /*3a80*/  @P3 BRA `(.L_x_115) ;  /* 0x00000000000c3947 */ /* 0x000fea0003800000 */
[----:B------:R-:W5:Y:S02]  /*3a90*/  LDG.E.U8 R99, desc[UR38][R10.64+0x49] ;  /* 0x000049260a637981 */ /* 0x000f64000c1e1100 */
[----:B-----5:R-:W-:-:S05]  /*3aa0*/  PRMT R12, R99, 0x8880, RZ ;  /* 0x00008880630c7816 */ /* 0x020fca00000000ff */
[----:B------:R-:W-:-:S07]  /*3ab0*/  IMAD R15, R12, R91, RZ ;  /* 0x0000005b0c0f7224 */ /* 0x000fce00078e02ff */
.L_x_115:
[----:B------:R-:W-:Y:S05]  /*3ac0*/  BSYNC B1 ;  /* 0x0000000000017941 */ /* 0x000fea0003800000 */
.L_x_114:
[----:B------:R-:W-:Y:S01]  /*3ad0*/  @!P3 IMAD R63, R63, R90, R15 ;  /* 0x0000005a3f3fb224 */ /* 0x000fe200078e020f */
[----:B------:R-:W-:Y:S04]  /*3ae0*/  BSSY B1, `(.L_x_116) ;  /* 0x0000006000017945 */ /* 0x000fe80003800000 */
[----:B------:R0:W-:Y:S01]  /*3af0*/  @!P3 STG.E.U8 desc[UR38][R6.64+0x49], R63 ;  /* 0x0000493f0600b986 */ /* 0x0001e2000c101126 */
[----:B------:R-:W-:Y:S05]  /*3b00*/  @P5 BRA `(.L_x_117) ;  /* 0x00000000000c5947 */ /* 0x000fea0003800000 */
[----:B------:R-:W5:Y:S02]  /*3b10*/  LDG.E.U8 R99, desc[UR38][R8.64+0x50] ;  /* 0x0000502608637981 */ /* 0x000f64000c1e1100 */
[----:B-----5:R-:W-:-:S05]  /*3b20*/  PRMT R12, R99, 0x8880, RZ ;  /* 0x00008880630c7816 */ /* 0x020fca00000000ff */
[----:B------:R-:W-:-:S07]  /*3b30*/  IMAD R15, R12, R91, RZ ;  /* 0x0000005b0c0f7224 */ /* 0x000fce00078e02ff */
.L_x_117:
[----:B------:R-:W-:Y:S05]  /*3b40*/  BSYNC B1 ;  /* 0x0000000000017941 */ /* 0x000fea0003800000 */
.L_x_116:
[----:B---3--:R-:W-:Y:S01]  /*3b50*/  @!P5 IMAD R13, R64, R90, R15 ;  /* 0x0000005a400dd224 */ /* 0x008fe200078e020f */
[----:B------:R-:W-:Y:S04]  /*3b60*/  BSSY B1, `(.L_x_118) ;  /* 0x0000006000017945 */ /* 0x000fe80003800000 */
[----:B------:R3:W-:Y:S01]  /*3b70*/  @!P5 STG.E.U8 desc[UR38][R4.64+0x50], R13 ;  /* 0x0000500d0400d986 */ /* 0x0007e2000c101126 */
[----:B------:R-:W-:Y:S05]  /*3b80*/  @P2 BRA `(.L_x_119) ;  /* 0x00000000000c2947 */ /* 0x000fea0003800000 */
[----:B------:R-:W5:Y:S02]  /*3b90*/  LDG.E.U8 R99, desc[UR38][R8.64+0x51] ;  /* 0x0000512608637981 */ /* 0x000f64000c1e1100 */
[----:B-----5:R-:W-:-:S05]  /*3ba0*/  PRMT R12, R99, 0x8880, RZ ;  /* 0x00008880630c7816 */ /* 0x020fca00000000ff */
[----:B------:R-:W-:-:S07]  /*3bb0*/  IMAD R15, R12, R91, RZ ;  /* 0x0000005b0c0f7224 */ /* 0x000fce00078e02ff */
.L_x_119:
[----:B------:R-:W-:Y:S05]  /*3bc0*/  BSYNC B1 ;  /* 0x0000000000017941 */ /* 0x000fea0003800000 */
.L_x_118:
        /* <DEDUP_REMOVED lines=11> */
.L_x_121:
[----:B------:R-:W-:Y:S05]  /*3c80*/  BSYNC B1 ;  /* 0x0000000000017941 */ /* 0x000fea0003800000 */
.L_x_120:
[----:B---3--:R-:W-:Y:S01]  /*3c90*/  @!P4 IMAD R13, R66, R90, R15 ;  /* 0x0000005a420dc224 */ /* 0x008fe200078e020f */
[----:B------:R-:W-:Y:S04]  /*3ca0*/  BSSY B1, `(.L_x_122) ;  /* 0x0000006000017945 */ /* 0x000fe80003800000 */
[----:B------:R3:W-:Y:S01]  /*3cb0*/  @!P4 STG.E.U8 desc[UR38][R6.64+0x50], R13 ;  /* 0x0000500d0600c986 */ /* 0x0007e2000c101126 */
[----:B------:R-:W-:Y:S05]  /*3cc0*/  @P3 BRA `(.L_x_123) ;  /* 0x00000000000c3947 */ /* 0x000fea0003800000 */
[----:B------:R-:W5:Y:S02]  /*3cd0*/  LDG.E.U8 R99, desc[UR38][R10.64+0x51] ;  /* 0x000051260a637981 */ /* 0x000f64000c1e1100 */
[----:B-----5:R-:W-:-:S05]  /*3ce0*/  PRMT R12, R99, 0x8880, RZ ;  /* 0x00008880630c7816 */ /* 0x020fca00000000ff */
[----:B------:R-:W-:-:S07]  /*3cf0*/  IMAD R15, R12, R91, RZ ;  /* 0x0000005b0c0f7224 */ /* 0x000fce00078e02ff */
.L_x_123:
[----:B------:R-:W-:Y:S05]  /*3d00*/  BSYNC B1 ;  /* 0x0000000000017941 */ /* 0x000fea0003800000 */
.L_x_122:
[----:B------:R-:W-:Y:S01]  /*3d10*/  @!P3 IMAD R67, R67, R90, R15 ;  /* 0x0000005a4343b224 */ /* 0x000fe200078e020f */
[----:B------:R-:W-:Y:S04]  /*3d20*/  BSSY B1, `(.L_x_124) ;  /* 0x0000006000017945 */ /* 0x000fe80003800000 */
[----:B------:R0:W-:Y:S01]  /*3d30*/  @!P3 STG.E.U8 desc[UR38][R6.64+0x51], R67 ;  /* 0x000051430600b986 */ /* 0x0001e2000c101126 */
[----:B------:R-:W-:Y:S05]  /*3d40*/  @P5 BRA `(.L_x_125) ;  /* 0x00000000000c5947 */ /* 0x000fea0003800000 */
[----:B------:R-:W5:Y:S02]  /*3d50*/  LDG.E.U8 R99, desc[UR38][R8.64+0x58] ;  /* 0x0000582608637981 */ /* 0x000f64000c1e1100 */
[----:B-----5:R-:W-:-:S05]  /*3d60*/  PRMT R12, R99, 0x8880, RZ ;  /* 0x00008880630c7816 */ /* 0x020fca00000000ff */
[----:B------:R-:W-:-:S07]  /*3d70*/  IMAD R15, R12, R91, RZ ;  /* 0x0000005b0c0f7224 */ /* 0x000fce00078e02ff */
.L_x_125:
[----:B------:R-:W-:Y:S05]  /*3d80*/  BSYNC B1 ;  /* 0x0000000000017941 */ /* 0x000fea0003800000 */
.L_x_124:
[----:B---3--:R-:W-:Y:S01]  /*3d90*/  @!P5 IMAD R13, R68, R90, R15 ;  /* 0x0000005a440dd224 */ /* 0x008fe200078e020f */
[----:B------:R-:W-:Y:S04]  /*3da0*/  BSSY B1, `(.L_x_126) ;  /* 0x0000006000017945 */ /* 0x000fe80003800000 */
[----:B------:R3:W-:Y:S01]  /*3db0*/  @!P5 STG.E.U8 desc[UR38][R4.64+0x58], R13 ;  /* 0x0000580d0400d986 */ /* 0x0007e2000c101126 */
[----:B------:R-:W-:Y:S05]  /*3dc0*/  @P2 BRA `(.L_x_127) ;  /* 0x00000000000c2947 */ /* 0x000fea0003800000 */
[----:B------:R-:W5:Y:S02]  /*3dd0*/  LDG.E.U8 R99, desc[UR38][R8.64+0x59] ;  /* 0x0000592608637981 */ /* 0x000f64000c1e1100 */
[----:B-----5:R-:W-:-:S05]  /*3de0*/  PRMT R12, R99, 0x8880, RZ ;  /* 0x00008880630c7816 */ /* 0x020fca00000000ff */
[----:B------:R-:W-:-:S07]  /*3df0*/  IMAD R15, R12, R91, RZ ;  /* 0x0000005b0c0f7224 */ /* 0x000fce00078e02ff */
.L_x_127:
[----:B------:R-:W-:Y:S05]  /*3e00*/  BSYNC B1 ;  /* 0x0000000000017941 */ /* 0x000fea0003800000 */
.L_x_126:
        /* <DEDUP_REMOVED lines=11> */
.L_x_129:
[----:B------:R-:W-:Y:S05]  /*3ec0*/  BSYNC B1 ;  /* 0x0000000000017941 */ /* 0x000fea0003800000 */
.L_x_128:
[----:B---3--:R-:W-:Y:S01]  /*3ed0*/  @!P4 IMAD R13, R70, R90, R15 ;  /* 0x0000005a460dc224 */ /* 0x008fe200078e020f */
[----:B------:R-:W-:Y:S04]  /*3ee0*/  BSSY B1, `(.L_x_130) ;  /* 0x0000006000017945 */ /* 0x000fe80003800000 */
[----:B------:R3:W-:Y:S01]  /*3ef0*/  @!P4 STG.E.U8 desc[UR38][R6.64+0x58], R13 ;  /* 0x0000580d0600c986 */ /* 0x0007e2000c101126 */
[----:B------:R-:W-:Y:S05]  /*3f00*/  @P3 BRA `(.L_x_131) ;  /* 0x00000000000c3947 */ /* 0x000fea0003800000 */
[----:B------:R-:W5:Y:S02]  /*3f10*/  LDG.E.U8 R99, desc[UR38][R10.64+0x59] ;  /* 0x000059260a637981 */ /* 0x000f64000c1e1100 */
[----:B-----5:R-:W-:-:S05]  /*3f20*/  PRMT R12, R99, 0x8880, RZ ;  /* 0x00008880630c7816 */ /* 0x020fca00000000ff */
[----:B------:R-:W-:-:S07]  /*3f30*/  IMAD R15, R12, R91, RZ ;  /* 0x0000005b0c0f7224 */ /* 0x000fce00078e02ff */
.L_x_131:
[----:B------:R-:W-:Y:S05]  /*3f40*/  BSYNC B1 ;  /* 0x0000000000017941 */ /* 0x000fea0003800000 */
.L_x_130:
[----:B------:R-:W-:Y:S01]  /*3f50*/  @!P3 IMAD R71, R71, R90, R15 ;  /* 0x0000005a4747b224 */ /* 0x000fe200078e020f */
[----:B------:R-:W-:Y:S04]  /*3f60*/  BSSY B1, `(.L_x_132) ;  /* 0x0000006000017945 */ /* 0x000fe80003800000 */
[----:B------:R0:W-:Y:S01]  /*3f70*/  @!P3 STG.E.U8 desc[UR38][R6.64+0x59], R71 ;  /* 0x000059470600b986 */ /* 0x0001e2000c101126 */
[----:B------:R-:W-:Y:S05]  /*3f80*/  @P5 BRA `(.L_x_133) ;  /* 0x00000000000c5947 */ /* 0x000fea0003800000 */
[----:B------:R-:W5:Y:S02]  /*3f90*/  LDG.E.U8 R99, desc[UR38][R8.64+0x60] ;  /* 0x0000602608637981 */ /* 0x000f64000c1e1100 */
[----:B-----5:R-:W-:-:S05]  /*3fa0*/  PRMT R12, R99, 0x8880, RZ ;  /* 0x00008880630c7816 */ /* 0x020fca00000000ff */
[----:B------:R-:W-:-:S07]  /*3fb0*/  IMAD R15, R12, R91, RZ ;  /* 0x0000005b0c0f7224 */ /* 0x000fce00078e02ff */
.L_x_133:
[----:B------:R-:W-:Y:S05]  /*3fc0*/  BSYNC B1 ;  /* 0x0000000000017941 */ /* 0x000fea0003800000 */
.L_x_132:
[----:B---3--:R-:W-:Y:S01]  /*3fd0*/  @!P5 IMAD R13, R72, R90, R15 ;  /* 0x0000005a480dd224 */ /* 0x008fe200078e020f */
[----:B------:R-:W-:Y:S04]  /*3fe0*/  BSSY B1, `(.L_x_134) ;  /* 0x0000006000017945 */ /* 0x000fe80003800000 */
[----:B------:R3:W-:Y:S01]  /*3ff0*/  @!P5 STG.E.U8 desc[UR38][R4.64+0x60], R13 ;  /* 0x0000600d0400d986 */ /* 0x0007e2000c101126 */
[----:B------:R-:W-:Y:S05]  /*4000*/  @P2 BRA `(.L_x_135) ;  /* 0x00000000000c2947 */ /* 0x000fea0003800000 */
[----:B------:R-:W5:Y:S02]  /*4010*/  LDG.E.U8 R99, desc[UR38][R8.64+0x61] ;  /* 0x0000612608637981 */ /* 0x000f64000c1e1100 */
[----:B-----5:R-:W-:-:S05]  /*4020*/  PRMT R12, R99, 0x8880, RZ ;  /* 0x00008880630c7816 */ /* 0x020fca00000000ff */
[----:B------:R-:W-:-:S07]  /*4030*/  IMAD R15, R12, R91, RZ ;  /* 0x0000005b0c0f7224 */ /* 0x000fce00078e02ff */
.L_x_135:
[----:B------:R-:W-:Y:S05]  /*4040*/  BSYNC B1 ;  /* 0x0000000000017941 */ /* 0x000fea0003800000 */
.L_x_134:
        /* <DEDUP_REMOVED lines=11> */
.L_x_137:
[----:B------:R-:W-:Y:S05]  /*4100*/  BSYNC B1 ;  /* 0x0000000000017941 */ /* 0x000fea0003800000 */
.L_x_136:
[----:B---3--:R-:W-:Y:S01]  /*4110*/  @!P4 IMAD R13, R74, R90, R15 ;  /* 0x0000005a4a0dc224 */ /* 0x008fe200078e020f */
[----:B------:R-:W-:Y:S04]  /*4120*/  BSSY B1, `(.L_x_138) ;  /* 0x0000006000017945 */ /* 0x000fe80003800000 */
[----:B------:R3:W-:Y:S01]  /*4130*/  @!P4 STG.E.U8 desc[UR38][R6.64+0x60], R13 ;  /* 0x0000600d0600c986 */ /* 0x0007e2000c101126 */
[----:B------:R-:W-:Y:S05]  /*4140*/  @P3 BRA `(.L_x_139) ;  /* 0x00000000000c3947 */ /* 0x000fea0003800000 */
[----:B------:R-:W5:Y:S02]  /*4150*/  LDG.E.U8 R99, desc[UR38][R10.64+0x61] ;  /* 0x000061260a637981 */ /* 0x000f64000c1e1100 */
[----:B-----5:R-:W-:-:S05]  /*4160*/  PRMT R12, R99, 0x8880, RZ ;  /* 0x00008880630c7816 */ /* 0x020fca00000000ff */
[----:B------:R-:W-:-:S07]  /*4170*/  IMAD R15, R12, R91, RZ ;  /* 0x0000005b0c0f7224 */ /* 0x000fce00078e02ff */
.L_x_139:
[----:B------:R-:W-:Y:S05]  /*4180*/  BSYNC B1 ;  /* 0x0000000000017941 */ /* 0x000fea0003800000 */
.L_x_138:
[----:B------:R-:W-:Y:S01]  /*4190*/  @!P3 IMAD R75, R75, R90, R15 ;  /* 0x0000005a4b4bb224 */ /* 0x000fe200078e020f */
[----:B------:R-:W-:Y:S04]  /*41a0*/  BSSY B1, `(.L_x_140) ;  /* 0x0000006000017945 */ /* 0x000fe80003800000 */
[----:B------:R0:W-:Y:S01]  /*41b0*/  @!P3 STG.E.U8 desc[UR38][R6.64+0x61], R75 ;  /* 0x0000614b0600b986 */ /* 0x0001e2000c101126 */
[----:B------:R-:W-:Y:S05]  /*41c0*/  @P5 BRA `(.L_x_141) ;  /* 0x00000000000c5947 */ /* 0x000fea0003800000 */
[----:B------:R-:W5:Y:S02]  /*41d0*/  LDG.E.U8 R99, desc[UR38][R8.64+0x68] ;  /* 0x0000682608637981 */ /* 0x000f64000c1e1100 */
[----:B-----5:R-:W-:-:S05]  /*41e0*/  PRMT R12, R99, 0x8880, RZ ;  /* 0x00008880630c7816 */ /* 0x020fca00000000ff */
[----:B------:R-:W-:-:S07]  /*41f0*/  IMAD R15, R12, R91, RZ ;  /* 0x0000005b0c0f7224 */ /* 0x000fce00078e02ff */
.L_x_141:
[----:B------:R-:W-:Y:S05]  /*4200*/  BSYNC B1 ;  /* 0x0000000000017941 */ /* 0x000fea0003800000 */
.L_x_140:
[----:B---3--:R-:W-:Y:S01]  /*4210*/  @!P5 IMAD R13, R76, R90, R15 ;  /* 0x0000005a4c0dd224 */ /* 0x008fe200078e020f */
[----:B------:R-:W-:Y:S04]  /*4220*/  BSSY B1, `(.L_x_142) ;  /* 0x0000006000017945 */ /* 0x000fe80003800000 */
[----:B------:R3:W-:Y:S01]  /*4230*/  @!P5 STG.E.U8 desc[UR38][R4.64+0x68], R13 ;  /* 0x0000680d0400d986 */ /* 0x0007e2000c101126 */
[----:B------:R-:W-:Y:S05]  /*4240*/  @P2 BRA `(.L_x_143) ;  /* 0x00000000000c2947 */ /* 0x000fea0003800000 */
[----:B------:R-:W5:Y:S02]  /*4250*/  LDG.E.U8 R99, desc[UR38][R8.64+0x69] ;  /* 0x0000692608637981 */ /* 0x000f64000c1e1100 */
[----:B-----5:R-:W-:-:S05]  /*4260*/  PRMT R12, R99, 0x8880, RZ ;  /* 0x00008880630c7816 */ /* 0x020fca00000000ff */
[----:B------:R-:W-:-:S07]  /*4270*/  IMAD R15, R12, R91, RZ ;  /* 0x0000005b0c0f7224 */ /* 0x000fce00078e02ff */
.L_x_143:
[----:B------:R-:W-:Y:S05]  /*4280*/  BSYNC B1 ;  /* 0x0000000000017941 */ /* 0x000fea0003800000 */
.L_x_142:
        /* <DEDUP_REMOVED lines=11> */
.L_x_145:
[----:B------:R-:W-:Y:S05]  /*4340*/  BSYNC B1 ;  /* 0x0000000000017941 */ /* 0x000fea0003800000 */
.L_x_144:
[----:B---3--:R-:W-:Y:S01]  /*4350*/  @!P4 IMAD R13, R78, R90, R15 ;  /* 0x0000005a4e0dc224 */ /* 0x008fe200078e020f */
[----:B------:R-:W-:Y:S04]  /*4360*/  BSSY B1, `(.L_x_146) ;  /* 0x0000006000017945 */ /* 0x000fe80003800000 */
[----:B------:R3:W-:Y:S01]  /*4370*/  @!P4 STG.E.U8 desc[UR38][R6.64+0x68], R13 ;  /* 0x0000680d0600c986 */ /* 0x0007e2000c101126 */
[----:B------:R-:W-:Y:S05]  /*4380*/  @P3 BRA `(.L_x_147) ;  /* 0x00000000000c3947 */ /* 0x000fea0003800000 */
[----:B------:R-:W5:Y:S02]  /*4390*/  LDG.E.U8 R99, desc[UR38][R10.64+0x69] ;  /* 0x000069260a637981 */ /* 0x000f64000c1e1100 */
[----:B-----5:R-:W-:-:S05]  /*43a0*/  PRMT R12, R99, 0x8880, RZ ;  /* 0x00008880630c7816 */ /* 0x020fca00000000ff */
[----:B------:R-:W-:-:S07]  /*43b0*/  IMAD R15, R12, R91, RZ ;  /* 0x0000005b0c0f7224 */ /* 0x000fce00078e02ff */
.L_x_147:
[----:B------:R-:W-:Y:S05]  /*43c0*/  BSYNC B1 ;  /* 0x0000000000017941 */ /* 0x000fea0003800000 */
.L_x_146:
[----:B------:R-:W-:Y:S01]  /*43d0*/  @!P3 IMAD R79, R79, R90, R15 ;  /* 0x0000005a4f4fb224 */ /* 0x000fe200078e020f */
[----:B------:R-:W-:Y:S04]  /*43e0*/  BSSY B1, `(.L_x_148) ;  /* 0x0000006000017945 */ /* 0x000fe80003800000 */
[----:B------:R0:W-:Y:S01]  /*43f0*/  @!P3 STG.E.U8 desc[UR38][R6.64+0x69], R79 ;  /* 0x0000694f0600b986 */ /* 0x0001e2000c101126 */
[----:B------:R-:W-:Y:S05]  /*4400*/  @P5 BRA `(.L_x_149) ;  /* 0x00000000000c5947 */ /* 0x000fea0003800000 */
[----:B------:R-:W5:Y:S02]  /*4410*/  LDG.E.U8 R99, desc[UR38][R8.64+0x70] ;  /* 0x0000702608637981 */ /* 0x000f64000c1e1100 */
[----:B-----5:R-:W-:-:S05]  /*4420*/  PRMT R12, R99, 0x8880, RZ ;  /* 0x00008880630c7816 */ /* 0x020fca00000000ff */
[----:B------:R-:W-:-:S07]  /*4430*/  IMAD R15, R12, R91, RZ ;  /* 0x0000005b0c0f7224 */ /* 0x000fce00078e02ff */
.L_x_149:
[----:B------:R-:W-:Y:S05]  /*4440*/  BSYNC B1 ;  /* 0x0000000000017941 */ /* 0x000fea0003800000 */
.L_x_148:
[----:B---3--:R-:W-:Y:S01]  /*4450*/  @!P5 IMAD R13, R80, R90, R15 ;  /* 0x0000005a500dd224 */ /* 0x008fe200078e020f */
[----:B------:R-:W-:Y:S04]  /*4460*/  BSSY B1, `(.L_x_150) ;  /* 0x0000006000017945 */ /* 0x000fe80003800000 */
[----:B------:R3:W-:Y:S01]  /*4470*/  @!P5 STG.E.U8 desc[UR38][R4.64+0x70], R13 ;  /* 0x0000700d0400d986 */ /* 0x0007e2000c101126 */
[----:B------:R-:W-:Y:S05]  /*4480*/  @P2 BRA `(.L_x_151) ;  /* 0x00000000000c2947 */ /* 0x000fea0003800000 */
[----:B------:R-:W5:Y:S02]  /*4490*/  LDG.E.U8 R99, desc[UR38][R8.64+0x71] ;  /* 0x0000712608637981 */ /* 0x000f64000c1e1100 */
[----:B-----5:R-:W-:-:S05]  /*44a0*/  PRMT R12, R99, 0x8880, RZ ;  /* 0x00008880630c7816 */ /* 0x020fca00000000ff */
[----:B------:R-:W-:-:S07]  /*44b0*/  IMAD R15, R12, R91, RZ ;  /* 0x0000005b0c0f7224 */ /* 0x000fce00078e02ff */
.L_x_151:
[----:B------:R-:W-:Y:S05]  /*44c0*/  BSYNC B1 ;  /* 0x0000000000017941 */ /* 0x000fea0003800000 */
.L_x_150:
[----:B------:R-:W-:Y:S01]  /*44d0*/  ISETP.LT.OR P4, PT, R3, 0x71, !P0 ;  /* 0x000000710300780c */ /* 0x000fe20004781670 */
[----:B------:R-:W-:Y:S01]  /*44e0*/  @!P2 IMAD R81, R81, R90, R15 ;  /* 0x0000005a5151a224 */ /* 0x000fe200078e020f */
[----:B------:R-:W-:Y:S01]  /*44f0*/  BSSY B1, `(.L_x_152) ;  /* 0x000000a000017945 */ /* 0x000fe20003800000 */
[C---:B------:R-:W-:Y:S02]  /*4500*/  ISETP.LT.OR P3, PT, R3.reuse, 0x72, !P0 ;  /* 0x000000720300780c */ /* 0x040fe40004761670 */
[C---:B------:R-:W-:Y:S01]  /*4510*/  ISETP.LT.OR P5, PT, R3.reuse, 0x79, !P0 ;  /* 0x000000790300780c */ /* 0x040fe200047a1670 */
[----:B------:R0:W-:Y:S01]  /*4520*/  @!P2 STG.E.U8 desc[UR38][R4.64+0x71], R81 ;  /* 0x000071510400a986 */ /* 0x0001e2000c101126 */
[C---:B------:R-:W-:Y:S02]  /*4530*/  ISETP.LT.OR P2, PT, R3.reuse, 0x79, !P1 ;  /* 0x000000790300780c */ /* 0x040fe40004f41670 */
[----:B------:R-:W-:-:S04]  /*4540*/  ISETP.LT.OR P1, PT, R3, 0x7a, !P1 ;  /* 0x0000007a0300780c */ /* 0x000fc80004f21670 */
[----:B------:R-:W-:Y:S09]  /*4550*/  @P4 BRA `(.L_x_153) ;  /* 0x00000000000c4947 */ /* 0x000ff20003800000 */
[----:B------:R-:W5:Y:S02]  /*4560*/  LDG.E.U8 R99, desc[UR38][R10.64+0x70] ;  /* 0x000070260a637981 */ /* 0x000f64000c1e1100 */
[----:B-----5:R-:W-:-:S05]  /*4570*/  PRMT R12, R99, 0x8880, RZ ;  /* 0x00008880630c7816 */ /* 0x020fca00000000ff */
[----:B------:R-:W-:-:S07]  /*4580*/  IMAD R15, R12, R91, RZ ;  /* 0x0000005b0c0f7224 */ /* 0x000fce00078e02ff */
.L_x_153:
[----:B------:R-:W-:Y:S05]  /*4590*/  BSYNC B1 ;  /* 0x0000000000017941 */ /* 0x000fea0003800000 */
.L_x_152:
[----:B---3--:R-:W-:Y:S01]  /*45a0*/  @!P4 IMAD R13, R82, R90, R15 ;  /* 0x0000005a520dc224 */ /* 0x008fe200078e020f */
[----:B------:R-:W-:Y:S04]  /*45b0*/  BSSY B1, `(.L_x_154) ;  /* 0x0000006000017945 */ /* 0x000fe80003800000 */
[----:B------:R3:W-:Y:S01]  /*45c0*/  @!P4 STG.E.U8 desc[UR38][R6.64+0x70], R13 ;  /* 0x0000700d0600c986 */ /* 0x0007e2000c101126 */
[----:B------:R-:W-:Y:S05]  /*45d0*/  @P3 BRA `(.L_x_155) ;  /* 0x00000000000c3947 */ /* 0x000fea0003800000 */
[----:B------:R-:W5:Y:S02]  /*45e0*/  LDG.E.U8 R99, desc[UR38][R10.64+0x71] ;  /* 0x000071260a637981 */ /* 0x000f64000c1e1100 */
[----:B-----5:R-:W-:-:S05]  /*45f0*/  PRMT R12, R99, 0x8880, RZ ;  /* 0x00008880630c7816 */ /* 0x020fca00000000ff */
[----:B------:R-:W-:-:S07]  /*4600*/  IMAD R15, R12, R91, RZ ;  /* 0x0000005b0c0f7224 */ /* 0x000fce00078e02ff */
.L_x_155:
[----:B------:R-:W-:Y:S05]  /*4610*/  BSYNC B1 ;  /* 0x0000000000017941 */ /* 0x000fea0003800000 */
.L_x_154:
[----:B------:R-:W-:Y:S01]  /*4620*/  @!P3 IMAD R83, R83, R90, R15 ;  /* 0x0000005a5353b224 */ /* 0x000fe200078e020f */
[----:B------:R-:W-:Y:S04]  /*4630*/  BSSY B1, `(.L_x_156) ;  /* 0x0000006000017945 */ /* 0x000fe80003800000 */
[----:B------:R0:W-:Y:S01]  /*4640*/  @!P3 STG.E.U8 desc[UR38][R6.64+0x71], R83 ;  /* 0x000071530600b986 */ /* 0x0001e2000c101126 */
[----:B------:R-:W-:Y:S05]  /*4650*/  @P2 BRA `(.L_x_157) ;  /* 0x00000000000c2947 */ /* 0x000fea0003800000 */
[----:B------:R-:W5:Y:S02]  /*4660*/  LDG.E.U8 R99, desc[UR38][R8.64+0x78] ;  /* 0x0000782608637981 */ /* 0x000f64000c1e1100 */
[----:B-----5:R-:W-:-:S05]  /*4670*/  PRMT R12, R99, 0x8880, RZ ;  /* 0x00008880630c7816 */ /* 0x020fca00000000ff */
[----:B------:R-:W-:-:S07]  /*4680*/  IMAD R15, R12, R91, RZ ;  /* 0x0000005b0c0f7224 */ /* 0x000fce00078e02ff */
.L_x_157:
[----:B------:R-:W-:Y:S05]  /*4690*/  BSYNC B1 ;  /* 0x0000000000017941 */ /* 0x000fea0003800000 */
.L_x_156:
[----:B---3--:R-:W-:Y:S01]  /*46a0*/  @!P2 IMAD R13, R84, R90, R15 ;  /* 0x0000005a540da224 */ /* 0x008fe200078e020f */
[----:B------:R-:W-:Y:S04]  /*46b0*/  BSSY B1, `(.L_x_158) ;  /* 0x0000006000017945 */ /* 0x000fe80003800000 */
[----:B------:R3:W-:Y:S01]  /*46c0*/  @!P2 STG.E.U8 desc[UR38][R4.64+0x78], R13 ;  /* 0x0000780d0400a986 */ /* 0x0007e2000c101126 */
[----:B------:R-:W-:Y:S05]  /*46d0*/  @P1 BRA `(.L_x_159) ;  /* 0x00000000000c1947 */ /* 0x000fea0003800000 */
[----:B------:R-:W5:Y:S02]  /*46e0*/  LDG.E.U8 R99, desc[UR38][R8.64+0x79] ;  /* 0x0000792608637981 */ /* 0x000f64000c1e1100 */
[----:B-----5:R-:W-:-:S05]  /*46f0*/  PRMT R12, R99, 0x8880, RZ ;  /* 0x00008880630c7816 */ /* 0x020fca00000000ff */
[----:B------:R-:W-:-:S07]  /*4700*/  IMAD R15, R12, R91, RZ ;  /* 0x0000005b0c0f7224 */ /* 0x000fce00078e02ff */
.L_x_159:
[----:B------:R-:W-:Y:S05]  /*4710*/  BSYNC B1 ;  /* 0x0000000000017941 */ /* 0x000fea0003800000 */
.L_x_158:
[----:B------:R-:W-:Y:S01]  /*4720*/  @!P1 IMAD R85, R85, R90, R15 ;  /* 0x0000005a55559224 */ /* 0x000fe200078e020f */
[----:B------:R-:W-:Y:S04]  /*4730*/  BSSY B1, `(.L_x_160) ;  /* 0x0000006000017945 */ /* 0x000fe80003800000 */
[----:B------:R0:W-:Y:S01]  /*4740*/  @!P1 STG.E.U8 desc[UR38][R4.64+0x79], R85 ;  /* 0x0000795504009986 */ /* 0x0001e2000c101126 */
[----:B------:R-:W-:Y:S05]  /*4750*/  @P5 BRA `(.L_x_161) ;  /* 0x00000000000c5947 */ /* 0x000fea0003800000 */
[----:B------:R-:W0:Y:S02]  /*4760*/  LDG.E.U8 R99, desc[UR38][R10.64+0x78] ;  /* 0x000078260a637981 */ /* 0x000e24000c1e1100 */
[----:B0123--:R-:W-:-:S05]  /*4770*/  PRMT R4, R99, 0x8880, RZ ;  /* 0x0000888063047816 */ /* 0x00ffca00000000ff */
[----:B------:R-:W-:-:S07]  /*4780*/  IMAD R15, R4, R91, RZ ;  /* 0x0000005b040f7224 */ /* 0x000fce00078e02ff */
.L_x_161:
[----:B------:R-:W-:Y:S05]  /*4790*/  BSYNC B1 ;  /* 0x0000000000017941 */ /* 0x000fea0003800000 */
.L_x_160:
[----:B0123--:R-:W-:Y:S01]  /*47a0*/  @!P5 IMAD R5, R86, R90, R15 ;  /* 0x0000005a5605d224 */ /* 0x00ffe200078e020f */
[----:B------:R-:W-:Y:S01]  /*47b0*/  ISETP.LT.OR P0, PT, R3, 0x7a, !P0 ;  /* 0x0000007a0300780c */ /* 0x000fe20004701670 */
[----:B------:R-:W-:Y:S03]  /*47c0*/  BSSY B1, `(.L_x_162) ;  /* 0x0000006000017945 */ /* 0x000fe60003800000 */
[----:B------:R0:W-:Y:S09]  /*47d0*/  @!P5 STG.E.U8 desc[UR38][R6.64+0x78], R5 ;  /* 0x000078050600d986 */ /* 0x0001f2000c101126 */
[----:B------:R-:W-:Y:S05]  /*47e0*/  @P0 BRA `(.L_x_163) ;  /* 0x00000000000c0947 */ /* 0x000fea0003800000 */
[----:B------:R-:W2:Y:S02]  /*47f0*/  LDG.E.U8 R99, desc[UR38][R10.64+0x79] ;  /* 0x000079260a637981 */ /* 0x000ea4000c1e1100 */
[----:B--2---:R-:W-:-:S05]  /*4800*/  PRMT R4, R99, 0x8880, RZ ;  /* 0x0000888063047816 */ /* 0x004fca00000000ff */
[----:B------:R-:W-:-:S07]  /*4810*/  IMAD R15, R4, R91, RZ ;  /* 0x0000005b040f7224 */ /* 0x000fce00078e02ff */
.L_x_163:
[----:B------:R-:W-:Y:S05]  /*4820*/  BSYNC B1 ;  /* 0x0000000000017941 */ /* 0x000fea0003800000 */
.L_x_162:
[----:B------:R-:W-:Y:S01]  /*4830*/  IMAD R15, R87, R90, R15 ;  /* 0x0000005a570f7224 */ /* 0x000fe200078e020f */
[----:B------:R-:W-:Y:S06]  /*4840*/  @P0 BRA `(.L_x_164) ;  /* 0x0000000c00100947 */ /* 0x000fec0003800000 */
[----:B------:R1:W-:Y:S01]  /*4850*/  STG.E.U8 desc[UR38][R6.64+0x79], R15 ;  /* 0x0000790f06007986 */ /* 0x0003e2000c101126 */
[----:B------:R-:W-:Y:S05]  /*4860*/  BRA `(.L_x_164) ;  /* 0x0000000c00087947 */ /* 0x000fea0003800000 */
.L_x_35:
[C---:B------:R-:W-:Y:S02]  /*4870*/  ISETP.GE.AND P1, PT, R101.reuse, 0x1, PT ;  /* 0x000000016500780c */ /* 0x040fe40003f26270 */
[----:B------:R-:W-:Y:S02]  /*4880*/  ISETP.GE.AND P0, PT, R101, 0x9, PT ;  /* 0x000000096500780c */ /* 0x000fe40003f06270 */
[C---:B------:R-:W-:Y:S02]  /*4890*/  ISETP.LT.OR P4, PT, R3.reuse, 0x1, !P1 ;  /* 0x000000010300780c */ /* 0x040fe40004f81670 */
[C---:B------:R-:W-:Y:S02]  /*48a0*/  ISETP.LT.OR P3, PT, R3.reuse, 0x2, !P1 ;  /* 0x000000020300780c */ /* 0x040fe40004f61670 */
[C---:B------:R-:W-:Y:S02]  /*48b0*/  ISETP.LT.OR P2, PT, R3.reuse, 0x1, !P0 ;  /* 0x000000010300780c */ /* 0x040fe40004741670 */
[----:B------:R-:W-:-:S07]  /*48c0*/  ISETP.LT.OR P5, PT, R3, 0x2, !P0 ;  /* 0x000000020300780c */ /* 0x000fce00047a1670 */
[-C--:B------:R-:W-:Y:S02]  /*48d0*/  @!P4 IMAD R9, R24, R90.reuse, RZ ;  /* 0x0000005a1809c224 */ /* 0x080fe400078e02ff */
[-C--:B------:R-:W-:Y:S02]  /*48e0*/  @!P3 IMAD R25, R25, R90.reuse, RZ ;  /* 0x0000005a1919b224 */ /* 0x080fe400078e02ff */
[-C--:B------:R-:W-:Y:S01]  /*48f0*/  @!P2 IMAD R11, R26, R90.reuse, RZ ;  /* 0x0000005a1a0ba224 */ /* 0x080fe200078e02ff */
[----:B------:R0:W-:Y:S01]  /*4900*/  @!P4 STG.E.U8 desc[UR38][R4.64], R9 ;  /* 0x000000090400c986 */ /* 0x0001e2000c101126 */
[----:B------:R-:W-:Y:S01]  /*4910*/  ISETP.LT.OR P4, PT, R3, 0x9, !P1 ;  /* 0x000000090300780c */ /* 0x000fe20004f81670 */
[----:B------:R-:W-:Y:S02]  /*4920*/  @!P5 IMAD R27, R27, R90, RZ ;  /* 0x0000005a1b1bd224 */ /* 0x000fe400078e02ff */
[----:B------:R-:W-:Y:S01]  /*4930*/  @!P3 STG.E.U8 desc[UR38][R4.64+0x1], R25 ;  /* 0x000001190400b986 */ /* 0x000fe2000c101126 */
[----:B------:R-:W-:-:S03]  /*4940*/  ISETP.LT.OR P3, PT, R3, 0xa, !P1 ;  /* 0x0000000a0300780c */ /* 0x000fc60004f61670 */
[----:B------:R1:W-:Y:S01]  /*4950*/  @!P2 STG.E.U8 desc[UR38][R6.64], R11 ;  /* 0x0000000b0600a986 */ /* 0x0003e2000c101126 */
[----:B------:R-:W-:-:S03]  /*4960*/  ISETP.LT.OR P2, PT, R3, 0x9, !P0 ;  /* 0x000000090300780c */ /* 0x000fc60004741670 */
[----:B------:R-:W-:Y:S01]  /*4970*/  @!P5 STG.E.U8 desc[UR38][R6.64+0x1], R27 ;  /* 0x0000011b0600d986 */ /* 0x000fe2000c101126 */
[----:B------:R-:W-:Y:S01]  /*4980*/  ISETP.LT.OR P5, PT, R3, 0xa, !P0 ;  /* 0x0000000a0300780c */ /* 0x000fe200047a1670 */
[----:B------:R-:W-:-:S04]  /*4990*/  @!P4 IMAD R13, R28, R90, RZ ;  /* 0x0000005a1c0dc224 */ /* 0x000fc800078e02ff */
[-C--:B------:R-:W-:Y:S01]  /*49a0*/  @!P3 IMAD R29, R29, R90.reuse, RZ ;  /* 0x0000005a1d1db224 */ /* 0x080fe200078e02ff */
[----:B------:R-:W-:Y:S01]  /*49b0*/  @!P4 STG.E.U8 desc[UR38][R4.64+0x8], R13 ;  /* 0x0000080d0400c986 */ /* 0x000fe2000c101126 */
[C---:B------:R-:W-:Y:S02]  /*49c0*/  ISETP.LT.OR P4, PT, R3.reuse, 0x11, !P1 ;  /* 0x000000110300780c */ /* 0x040fe40004f81670 */
[-C--:B0-----:R-:W-:Y:S01]  /*49d0*/  @!P2 IMAD R9, R30, R90.reuse, RZ ;  /* 0x0000005a1e09a224 */ /* 0x081fe200078e02ff */
[----:B------:R-:W-:Y:S01]  /*49e0*/  @!P3 STG.E.U8 desc[UR38][R4.64+0x9], R29 ;  /* 0x0000091d0400b986 */ /* 0x000fe2000c101126 */
[----:B------:R-:W-:Y:S02]  /*49f0*/  ISETP.LT.OR P3, PT, R3, 0x12, !P1 ;  /* 0x000000120300780c */ /* 0x000fe40004f61670 */
[----:B------:R-:W-:Y:S01]  /*4a00*/  @!P5 IMAD R31, R31, R90, RZ ;  /* 0x0000005a1f1fd224 */ /* 0x000fe200078e02ff */
[----:B------:R0:W-:Y:S01]  /*4a10*/  @!P2 STG.E.U8 desc[UR38][R6.64+0x8], R9 ;  /* 0x000008090600a986 */ /* 0x0001e2000c101126 */
[----:B------:R-:W-:-:S03]  /*4a20*/  ISETP.LT.OR P2, PT, R3, 0x11, !P0 ;  /* 0x000000110300780c */ /* 0x000fc60004741670 */
[----:B------:R-:W-:Y:S01]  /*4a30*/  @!P5 STG.E.U8 desc[UR38][R6.64+0x9], R31 ;  /* 0x0000091f0600d986 */ /* 0x000fe2000c101126 */
[----:B------:R-:W-:Y:S01]  /*4a40*/  ISETP.LT.OR P5, PT, R3, 0x12, !P0 ;  /* 0x000000120300780c */ /* 0x000fe200047a1670 */
[----:B-1----:R-:W-:-:S04]  /*4a50*/  @!P4 IMAD R11, R32, R90, RZ ;  /* 0x0000005a200bc224 */ /* 0x002fc800078e02ff */
        /* <DEDUP_REMOVED lines=109> */
[----:B------:R1:W-:Y:S01]  /*5130*/  @!P4 STG.E.U8 desc[UR38][R4.64+0x58], R13 ;  /* 0x0000580d0400c986 */ /* 0x0003e2000c101126 */
        /* <DEDUP_REMOVED lines=13> */
[-C--:B-1----:R-:W-:Y:S01]  /*5210*/  @!P2 IMAD R13, R74, R90.reuse, RZ ;  /* 0x0000005a4a0da224 */ /* 0x082fe200078e02ff */
[----:B------:R-:W-:Y:S01]  /*5220*/  @!P3 STG.E.U8 desc[UR38][R4.64+0x61], R73 ;  /* 0x000061490400b986 */ /* 0x000fe2000c101126 */
[----:B------:R-:W-:Y:S02]  /*5230*/  ISETP.LT.OR P3, PT, R3, 0x6a, !P1 ;  /* 0x0000006a0300780c */ /* 0x000fe40004f61670 */
[----:B------:R-:W-:Y:S01]  /*5240*/  @!P5 IMAD R75, R75, R90, RZ ;  /* 0x0000005a4b4bd224 */ /* 0x000fe200078e02ff */
[----:B------:R1:W-:Y:S01]  /*5250*/  @!P2 STG.E.U8 desc[UR38][R6.64+0x60], R13 ;  /* 0x0000600d0600a986 */ /* 0x0003e2000c101126 */
[----:B------:R-:W-:-:S03]  /*5260*/  ISETP.LT.OR P2, PT, R3, 0x69, !P0 ;  /* 0x000000690300780c */ /* 0x000fc60004741670 */
[----:B------:R-:W-:Y:S01]  /*5270*/  @!P5 STG.E.U8 desc[UR38][R6.64+0x61], R75 ;  /* 0x0000614b0600d986 */ /* 0x000fe2000c101126 */
[----:B------:R-:W-:Y:S01]  /*5280*/  ISETP.LT.OR P5, PT, R3, 0x6a, !P0 ;  /* 0x0000006a0300780c */ /* 0x000fe200047a1670 */
[----:B0-----:R-:W-:-:S04]  /*5290*/  @!P4 IMAD R9, R76, R90, RZ ;  /* 0x0000005a4c09c224 */ /* 0x001fc800078e02ff */
[-C--:B------:R-:W-:Y:S01]  /*52a0*/  @!P3 IMAD R77, R77, R90.reuse, RZ ;  /* 0x0000005a4d4db224 */ /* 0x080fe200078e02ff */
[----:B------:R-:W-:Y:S01]  /*52b0*/  @!P4 STG.E.U8 desc[UR38][R4.64+0x68], R9 ;  /* 0x000068090400c986 */ /* 0x000fe2000c101126 */
[C---:B------:R-:W-:Y:S02]  /*52c0*/  ISETP.LT.OR P4, PT, R3.reuse, 0x72, !P1 ;  /* 0x000000720300780c */ /* 0x040fe40004f81670 */
[-C--:B--2---:R-:W-:Y:S01]  /*52d0*/  @!P2 IMAD R11, R78, R90.reuse, RZ ;  /* 0x0000005a4e0ba224 */ /* 0x084fe200078e02ff */
[----:B------:R-:W-:Y:S01]  /*52e0*/  @!P3 STG.E.U8 desc[UR38][R4.64+0x69], R77 ;  /* 0x0000694d0400b986 */ /* 0x000fe2000c101126 */
[----:B------:R-:W-:Y:S02]  /*52f0*/  ISETP.LT.OR P3, PT, R3, 0x71, !P1 ;  /* 0x000000710300780c */ /* 0x000fe40004f61670 */
[----:B------:R-:W-:Y:S01]  /*5300*/  @!P5 IMAD R79, R79, R90, RZ ;  /* 0x0000005a4f4fd224 */ /* 0x000fe200078e02ff */
[----:B------:R0:W-:Y:S01]  /*5310*/  @!P2 STG.E.U8 desc[UR38][R6.64+0x68], R11 ;  /* 0x0000680b0600a986 */ /* 0x0001e2000c101126 */
[----:B------:R-:W-:-:S03]  /*5320*/  ISETP.LT.OR P2, PT, R3, 0x71, !P0 ;  /* 0x000000710300780c */ /* 0x000fc60004741670 */
[----:B------:R2:W-:Y:S01]  /*5330*/  @!P5 STG.E.U8 desc[UR38][R6.64+0x69], R79 ;  /* 0x0000694f0600d986 */ /* 0x0005e2000c101126 */
[----:B------:R-:W-:Y:S01]  /*5340*/  ISETP.LT.OR P5, PT, R3, 0x79, !P0 ;  /* 0x000000790300780c */ /* 0x000fe200047a1670 */
[----:B------:R-:W-:-:S04]  /*5350*/  @!P4 IMAD R81, R81, R90, RZ ;  /* 0x0000005a5151c224 */ /* 0x000fc800078e02ff */
[-C--:B-1----:R-:W-:Y:S01]  /*5360*/  @!P3 IMAD R13, R80, R90.reuse, RZ ;  /* 0x0000005a500db224 */ /* 0x082fe200078e02ff */
[----:B------:R2:W-:Y:S01]  /*5370*/  @!P4 STG.E.U8 desc[UR38][R4.64+0x71], R81 ;  /* 0x000071510400c986 */ /* 0x0005e2000c101126 */
[C---:B------:R-:W-:Y:S02]  /*5380*/  ISETP.LT.OR P4, PT, R3.reuse, 0x72, !P0 ;  /* 0x000000720300780c */ /* 0x040fe40004781670 */
[C---:B------:R-:W-:Y:S01]  /*5390*/  ISETP.LT.OR P0, PT, R3.reuse, 0x7a, !P0 ;  /* 0x0000007a0300780c */ /* 0x040fe20004701670 */
[----:B------:R2:W-:Y:S01]  /*53a0*/  @!P3 STG.E.U8 desc[UR38][R4.64+0x70], R13 ;  /* 0x0000700d0400b986 */ /* 0x0005e2000c101126 */
[C---:B------:R-:W-:Y:S02]  /*53b0*/  ISETP.LT.OR P3, PT, R3.reuse, 0x79, !P1 ;  /* 0x000000790300780c */ /* 0x040fe40004f61670 */
[----:B------:R-:W-:Y:S01]  /*53c0*/  ISETP.LT.OR P1, PT, R3, 0x7a, !P1 ;  /* 0x0000007a0300780c */ /* 0x000fe20004f21670 */
[-C--:B------:R-:W-:Y:S02]  /*53d0*/  @!P2 IMAD R3, R82, R90.reuse, RZ ;  /* 0x0000005a5203a224 */ /* 0x080fe400078e02ff */
[----:B0-----:R-:W-:-:S03]  /*53e0*/  @!P5 IMAD R11, R86, R90, RZ ;  /* 0x0000005a560bd224 */ /* 0x001fc600078e02ff */
[----:B------:R2:W-:Y:S01]  /*53f0*/  @!P2 STG.E.U8 desc[UR38][R6.64+0x70], R3 ;  /* 0x000070030600a986 */ /* 0x0005e2000c101126 */
[-C--:B------:R-:W-:Y:S02]  /*5400*/  @!P4 IMAD R83, R83, R90.reuse, RZ ;  /* 0x0000005a5353c224 */ /* 0x080fe400078e02ff */
[-C--:B------:R-:W-:Y:S02]  /*5410*/  @!P0 IMAD R87, R87, R90.reuse, RZ ;  /* 0x0000005a57578224 */ /* 0x080fe400078e02ff */
[-C--:B------:R-:W-:Y:S01]  /*5420*/  @!P3 IMAD R9, R84, R90.reuse, RZ ;  /* 0x0000005a5409b224 */ /* 0x080fe200078e02ff */
[----:B------:R2:W-:Y:S01]  /*5430*/  @!P4 STG.E.U8 desc[UR38][R6.64+0x71], R83 ;  /* 0x000071530600c986 */ /* 0x0005e2000c101126 */
[----:B------:R-:W-:-:S03]  /*5440*/  @!P1 IMAD R85, R85, R90, RZ ;  /* 0x0000005a55559224 */ /* 0x000fc600078e02ff */
[----:B------:R2:W-:Y:S04]  /*5450*/  @!P3 STG.E.U8 desc[UR38][R4.64+0x78], R9 ;  /* 0x000078090400b986 */ /* 0x0005e8000c101126 */
[----:B------:R2:W-:Y:S04]  /*5460*/  @!P1 STG.E.U8 desc[UR38][R4.64+0x79], R85 ;  /* 0x0000795504009986 */ /* 0x0005e8000c101126 */
[----:B------:R2:W-:Y:S04]  /*5470*/  @!P5 STG.E.U8 desc[UR38][R6.64+0x78], R11 ;  /* 0x0000780b0600d986 */ /* 0x0005e8000c101126 */
[----:B------:R2:W-:Y:S02]  /*5480*/  @!P0 STG.E.U8 desc[UR38][R6.64+0x79], R87 ;  /* 0x0000795706008986 */ /* 0x0005e4000c101126 */
.L_x_164:
[----:B------:R-:W-:Y:S05]  /*5490*/  BSYNC B0 ;  /* 0x0000000000007941 */ /* 0x000fea0003800000 */
.L_x_34:
[----:B------:R-:W-:Y:S01]  /*54a0*/  IADD3 R16, P0, R16, UR36, RZ ;  /* 0x0000002410107c10 */ /* 0x000fe2000ff1e0ff */
[----:B------:R-:W-:Y:S01]  /*54b0*/  ULDC.64 UR4, c[0x0][0x650] ;  /* 0x0001940000047ab9 */ /* 0x000fe20000000a00 */
[----:B--2---:R-:W-:Y:S01]  /*54c0*/  PRMT R3, RZ, 0x7610, R3 ;  /* 0x00007610ff037816 */ /* 0x004fe20000000003 */
[----:B------:R-:W-:Y:S01]  /*54d0*/  IMAD.MOV.U32 R100, RZ, RZ, -0x1 ;  /* 0xffffffffff647424 */ /* 0x000fe200078e00ff */
[----:B------:R-:W-:Y:S01]  /*54e0*/  IADD3.X R17, R17, UR42, RZ, P0, !PT ;  /* 0x0000002a11117c10 */ /* 0x000fe200087fe4ff */
[----:B------:R-:W-:Y:S01]  /*54f0*/  IMAD.MOV.U32 R23, RZ, RZ, -0x1 ;  /* 0xffffffffff177424 */ /* 0x000fe200078e00ff */
[----:B------:R-:W-:-:S04]  /*5500*/  ISETP.GE.U32.AND P0, PT, R16, UR4, PT ;  /* 0x0000000410007c0c */ /* 0x000fc8000bf06070 */
[----:B------:R-:W-:-:S13]  /*5510*/  ISETP.GE.U32.AND.EX P0, PT, R17, UR5, PT, P0 ;  /* 0x0000000511007c0c */ /* 0x000fda000bf06100 */
[----:B------:R-:W-:Y:S05]  /*5520*/  @P0 BRA `(.L_x_165) ;  /* 0x00000004004c0947 */ /* 0x000fea0003800000 */
[----:B------:R-:W2:Y:S01]  /*5530*/  LDC.64 R10, c[0x0][0x628] ;  /* 0x00018a00ff0a7b82 */ /* 0x000ea20000000a00 */
[----:B------:R-:W3:Y:S01]  /*5540*/  S2R R12, SR_CTAID.X ;  /* 0x00000000000c7919 */ /* 0x000ee20000002500 */
[----:B------:R-:W-:Y:S02]  /*5550*/  IMAD.MOV.U32 R8, RZ, RZ, R16 ;  /* 0x000000ffff087224 */ /* 0x000fe400078e0010 */
[----:B------:R-:W-:Y:S01]  /*5560*/  IMAD.MOV.U32 R9, RZ, RZ, R17 ;  /* 0x000000ffff097224 */ /* 0x000fe200078e0011 */
[----:B------:R-:W0:Y:S03]  /*5570*/  S2R R20, SR_CTAID.Y ;  /* 0x0000000000147919 */ /* 0x000e260000002600 */
[----:B------:R-:W0:Y:S08]  /*5580*/  LDC R0, c[0x0][0x630] ;  /* 0x00018c00ff007b82 */ /* 0x000e300000000800 */
[----:B-1----:R-:W1:Y:S01]  /*5590*/  LDC.64 R14, c[0x0][0x620] ;  /* 0x00018800ff0e7b82 */ /* 0x002e620000000a00 */
[----:B--2---:R-:W-:-:S04]  /*55a0*/  ISETP.NE.U32.AND P0, PT, R10, RZ, PT ;  /* 0x000000ff0a00720c */ /* 0x004fc80003f05070 */
[----:B------:R-:W-:-:S13]  /*55b0*/  ISETP.NE.AND.EX P0, PT, R11, RZ, PT, P0 ;  /* 0x000000ff0b00720c */ /* 0x000fda0003f05300 */
[----:B01-3--:R-:W-:Y:S05]  /*55c0*/  @!P0 BRA `(.L_x_166) ;  /* 0x0000000000288947 */ /* 0x00bfea0003800000 */
[----:B------:R-:W0:Y:S02]  /*55d0*/  LDC R3, c[0x0][0x634] ;  /* 0x00018d00ff037b82 */ /* 0x000e240000000800 */
[----:B0-----:R-:W-:-:S05]  /*55e0*/  IADD3 R3, P0, R16, R3, RZ ;  /* 0x0000000310037210 */ /* 0x001fca0007f1e0ff */
[----:B------:R-:W-:-:S04]  /*55f0*/  IMAD.X R13, RZ, RZ, R17, P0 ;  /* 0x000000ffff0d7224 */ /* 0x000fc800000e0611 */
[----:B------:R-:W-:-:S04]  /*5600*/  IMAD.WIDE.U32 R4, R13, R10, RZ ;  /* 0x0000000a0d047225 */ /* 0x000fc800078e00ff */
[----:B----4-:R-:W-:-:S04]  /*5610*/  IMAD.WIDE.U32 R6, P0, R3, R11, R4 ;  /* 0x0000000b03067225 */ /* 0x010fc80007800004 */
[----:B------:R-:W-:-:S04]  /*5620*/  IMAD.WIDE.U32 R4, R3, R10, RZ ;  /* 0x0000000a03047225 */ /* 0x000fc800078e00ff */
[----:B------:R-:W-:Y:S01]  /*5630*/  IMAD.X R9, RZ, RZ, RZ, P0 ;  /* 0x000000ffff097224 */ /* 0x000fe200000e06ff */
[----:B------:R-:W-:Y:S01]  /*5640*/  IADD3 RZ, P0, R5, R6, RZ ;  /* 0x0000000605ff7210 */ /* 0x000fe20007f1e0ff */
[----:B------:R-:W-:-:S04]  /*5650*/  IMAD.MOV.U32 R8, RZ, RZ, R7 ;  /* 0x000000ffff087224 */ /* 0x000fc800078e0007 */
[----:B------:R-:W-:-:S08]  /*5660*/  IMAD.WIDE.U32.X R8, R13, R11, R8, P0 ;  /* 0x0000000b0d087225 */ /* 0x000fd000000e0408 */
.L_x_166:
[-CC-:B------:R-:W-:Y:S01]  /*5670*/  SHF.R.U64 R23, R8, R0.reuse, R9.reuse ;  /* 0x0000000008177219 */ /* 0x180fe20000001209 */
[----:B----4-:R-:W0:Y:S01]  /*5680*/  LDC.64 R26, c[0x0][0x640] ;  /* 0x00019000ff1a7b82 */ /* 0x010e220000000a00 */
[----:B------:R-:W-:Y:S01]  /*5690*/  SHF.R.U32.HI R0, RZ, R0, R9 ;  /* 0x00000000ff007219 */ /* 0x000fe20000011609 */
[----:B------:R-:W-:Y:S01]  /*56a0*/  ULDC UR4, c[0x0][0x150] ;  /* 0x0000540000047ab9 */ /* 0x000fe20000000800 */
[----:B------:R-:W-:Y:S02]  /*56b0*/  IADD3 R3, P0, RZ, -R23, RZ ;  /* 0x80000017ff037210 */ /* 0x000fe40007f1e0ff */
[----:B------:R-:W-:-:S03]  /*56c0*/  I2FP.F32.U32 R7, R12 ;  /* 0x0000000c00077245 */ /* 0x000fc60000201000 */
[----:B------:R-:W1:Y:S01]  /*56d0*/  LDC R6, c[0x0][0x618] ;  /* 0x00018600ff067b82 */ /* 0x000e620000000800 */
[----:B------:R-:W-:Y:S02]  /*56e0*/  IMAD.X R5, RZ, RZ, ~R0, P0 ;  /* 0x000000ffff057224 */ /* 0x000fe400000e0e00 */
[----:B------:R-:W-:Y:S01]  /*56f0*/  FMUL R7, R7, UR4 ;  /* 0x0000000407077c20 */ /* 0x000fe20008400000 */
[----:B------:R-:W-:Y:S01]  /*5700*/  ULDC UR4, c[0x0][0x154] ;  /* 0x0000550000047ab9 */ /* 0x000fe20000000800 */
[-C--:B------:R-:W-:Y:S02]  /*5710*/  IMAD R0, R5, R14.reuse, RZ ;  /* 0x0000000e05007224 */ /* 0x080fe400078e02ff */
[C---:B------:R-:W-:Y:S01]  /*5720*/  IMAD.WIDE.U32 R4, R3.reuse, R14, R16 ;  /* 0x0000000e03047225 */ /* 0x040fe200078e0010 */
[----:B------:R-:W2:Y:S01]  /*5730*/  LDC R11, c[0x0][0x608] ;  /* 0x00018200ff0b7b82 */ /* 0x000ea20000000800 */
[----:B------:R-:W3:Y:S02]  /*5740*/  F2I.U32.TRUNC.NTZ R7, R7 ;  /* 0x0000000700077305 */ /* 0x000ee4000020f000 */
[----:B------:R-:W-:-:S04]  /*5750*/  IMAD R3, R3, R15, R0 ;  /* 0x0000000f03037224 */ /* 0x000fc800078e0200 */
[----:B------:R-:W-:Y:S01]  /*5760*/  IMAD.IADD R3, R5, 0x1, R3 ;  /* 0x0000000105037824 */ /* 0x000fe200078e0203 */
[----:B------:R-:W4:Y:S01]  /*5770*/  LDC R8, c[0x0][0x658] ;  /* 0x00019600ff087b82 */ /* 0x000f220000000800 */
[----:B------:R-:W-:Y:S02]  /*5780*/  I2FP.F32.U32 R5, R20 ;  /* 0x0000001400057245 */ /* 0x000fe40000201000 */
[----:B0-----:R-:W-:-:S04]  /*5790*/  ISETP.NE.U32.AND P0, PT, R26, RZ, PT ;  /* 0x000000ff1a00720c */ /* 0x001fc80003f05070 */
[----:B------:R-:W-:Y:S01]  /*57a0*/  ISETP.NE.AND.EX P0, PT, R27, RZ, PT, P0 ;  /* 0x000000ff1b00720c */ /* 0x000fe20003f05300 */
[----:B------:R-:W0:Y:S01]  /*57b0*/  LDC R9, c[0x0][0x144] ;  /* 0x00005100ff097b82 */ /* 0x000e220000000800 */
[-C--:B-1----:R-:W-:Y:S01]  /*57c0*/  SHF.R.U32.HI R0, RZ, R6.reuse, R3 ;  /* 0x00000006ff007219 */ /* 0x082fe20000011603 */
[----:B---3--:R-:W-:Y:S01]  /*57d0*/  IMAD.MOV R7, RZ, RZ, -R7 ;  /* 0x000000ffff077224 */ /* 0x008fe200078e0a07 */
[----:B------:R-:W-:Y:S01]  /*57e0*/  SHF.R.U64 R13, R4, R6, R3 ;  /* 0x00000006040d7219 */ /* 0x000fe20000001203 */
[----:B------:R-:W-:-:S04]  /*57f0*/  FMUL R6, R5, UR4 ;  /* 0x0000000405067c20 */ /* 0x000fc80008400000 */
[----:B------:R-:W1:Y:S01]  /*5800*/  LDC R21, c[0x0][0x148] ;  /* 0x00005200ff157b82 */ /* 0x000e620000000800 */
[-CC-:B--2---:R-:W-:Y:S02]  /*5810*/  SHF.R.U64 R10, R13, R11.reuse, R0.reuse ;  /* 0x0000000b0d0a7219 */ /* 0x184fe40000001200 */
[----:B------:R-:W-:Y:S02]  /*5820*/  SHF.R.U32.HI R3, RZ, R11, R0 ;  /* 0x0000000bff037219 */ /* 0x000fe40000011600 */
[----:B------:R2:W3:Y:S03]  /*5830*/  F2I.U32.TRUNC.NTZ R0, R6 ;  /* 0x0000000600007305 */ /* 0x0004e6000020f000 */
[----:B------:R-:W1:Y:S01]  /*5840*/  LDC R14, c[0x0][0x648] ;  /* 0x00019200ff0e7b82 */ /* 0x000e620000000800 */
[-CC-:B----4-:R-:W-:Y:S02]  /*5850*/  SHF.R.U64 R15, R10, R8.reuse, R3.reuse ;  /* 0x000000080a0f7219 */ /* 0x190fe40000001203 */
[----:B------:R-:W-:-:S03]  /*5860*/  SHF.R.U32.HI R5, RZ, R8, R3 ;  /* 0x00000008ff057219 */ /* 0x000fc60000011603 */
[----:B------:R-:W-:Y:S02]  /*5870*/  IMAD.MOV.U32 R4, RZ, RZ, R15 ;  /* 0x000000ffff047224 */ /* 0x000fe400078e000f */
[----:B------:R-:W4:Y:S01]  /*5880*/  LDC R24, c[0x0][0x638] ;  /* 0x00018e00ff187b82 */ /* 0x000f220000000800 */
[----:B0-----:R-:W-:-:S07]  /*5890*/  IMAD R25, R9, R7, R12 ;  /* 0x0000000709197224 */ /* 0x001fce00078e020c */
[----:B------:R-:W0:Y:S08]  /*58a0*/  LDC R28, c[0x0][0x610] ;  /* 0x00018400ff1c7b82 */ /* 0x000e300000000800 */
[----:B------:R-:W0:Y:S01]  /*58b0*/  LDC R29, c[0x0][0x600] ;  /* 0x00018000ff1d7b82 */ /* 0x000e220000000800 */
[----:B--23--:R-:W-:Y:S05]  /*58c0*/  @!P0 BRA `(.L_x_167) ;  /* 0x0000000000288947 */ /* 0x00cfea0003800000 */
[----:B------:R-:W2:Y:S02]  /*58d0*/  LDC R4, c[0x0][0x64c] ;  /* 0x00019300ff047b82 */ /* 0x000ea40000000800 */
[----:B--2---:R-:W-:-:S05]  /*58e0*/  IADD3 R3, P0, R15, R4, RZ ;  /* 0x000000040f037210 */ /* 0x004fca0007f1e0ff */
        /* <DEDUP_REMOVED lines=8> */
.L_x_167:
[----:B------:R-:W-:Y:S02]  /*5970*/  ISETP.NE.AND P0, PT, R2, 0x1, PT ;  /* 0x000000010200780c */ /* 0x000fe40003f05270 */
[----:B-1----:R-:W-:Y:S01]  /*5980*/  SHF.R.U64 R3, R4, R14, R5 ;  /* 0x0000000e04037219 */ /* 0x002fe20000001205 */
[----:B------:R-:W-:Y:S01]  /*5990*/  IMAD.MOV R5, RZ, RZ, -R0 ;  /* 0x000000ffff057224 */ /* 0x000fe200078e0a00 */
[----:B------:R-:W-:Y:S02]  /*59a0*/  LOP3.LUT R0, R10, R97, RZ, 0xc0, !PT ;  /* 0x000000610a007212 */ /* 0x000fe400078ec0ff */
[----:B------:R-:W-:Y:S01]  /*59b0*/  LOP3.LUT R6, R13, R96, RZ, 0xc0, !PT ;  /* 0x000000600d067212 */ /* 0x000fe200078ec0ff */
[----:B------:R-:W-:Y:S02]  /*59c0*/  IMAD.MOV R4, RZ, RZ, -R3 ;  /* 0x000000ffff047224 */ /* 0x000fe400078e0a03 */
[----:B------:R-:W-:Y:S02]  /*59d0*/  IMAD R0, R93, R3, R0 ;  /* 0x000000035d007224 */ /* 0x000fe400078e0200 */
[----:B----4-:R-:W-:-:S02]  /*59e0*/  IMAD R3, R4, R24, R15 ;  /* 0x0000001804037224 */ /* 0x010fc400078e020f */
[----:B------:R-:W-:Y:S02]  /*59f0*/  @P0 IMAD R25, R21, R5, R20 ;  /* 0x0000000515190224 */ /* 0x000fe400078e0214 */
[----:B0-----:R-:W-:Y:S02]  /*5a00*/  IMAD R5, R3, R29, R6 ;  /* 0x0000001d03057224 */ /* 0x001fe400078e0206 */
[----:B------:R-:W-:Y:S02]  /*5a10*/  IMAD R0, R0, R28, R25 ;  /* 0x0000001c00007224 */ /* 0x000fe400078e0219 */
[----:B------:R-:W-:-:S03]  /*5a20*/  IMAD.MOV.U32 R4, RZ, RZ, 0x1 ;  /* 0x00000001ff047424 */ /* 0x000fc600078e00ff */
[----:B------:R-:W-:Y:S02]  /*5a30*/  SEL R100, R5, R0, !P0 ;  /* 0x0000000005647207 */ /* 0x000fe40004000000 */
[----:B------:R-:W-:Y:S02]  /*5a40*/  PRMT R3, R4, 0x7610, R3 ;  /* 0x0000761004037816 */ /* 0x000fe40000000003 */
[----:B------:R-:W-:-:S07]  /*5a50*/  SEL R0, R0, R5, !P0 ;  /* 0x0000000500007207 */ /* 0x000fce0004000000 */
.L_x_165:
[----:B------:R-:W-:Y:S01]  /*5a60*/  UIMAD.WIDE.U32 UR4, UR41, 0x24924925, URZ ;  /* 0x24924925290478a5 */ /* 0x000fe2000f8e003f */
[----:B------:R-:W-:Y:S01]  /*5a70*/  LOP3.LUT P0, RZ, R3, 0xff, RZ, 0xc0, !PT ;  /* 0x000000ff03ff7812 */ /* 0x000fe2000780c0ff */
[----:B------:R-:W-:Y:S02]  /*5a80*/  IMAD.MOV.U32 R101, RZ, RZ, R0 ;  /* 0x000000ffff657224 */ /* 0x000fe400078e0000 */
[----:B------:R-:W-:-:S04]  /*5a90*/  UIADD3 UR4, UR41, -UR5, URZ ;  /* 0x8000000529047290 */ /* 0x000fc8000fffe03f */
[----:B------:R-:W-:-:S04]  /*5aa0*/  ULEA.HI UR4, UR4, UR5, URZ, 0x1f ;  /* 0x0000000504047291 */ /* 0x000fc8000f8ff83f */
[----:B------:R-:W-:-:S04]  /*5ab0*/  USHF.R.U32.HI UR4, URZ, 0x2, UR4 ;  /* 0x000000023f047899 */ /* 0x000fc80008011604 */
[----:B------:R-:W-:Y:S01]  /*5ac0*/  UIMAD UR41, UR4, -0x7, UR41 ;  /* 0xfffffff9042978a4 */ /* 0x000fe2000f8e0229 */
[----:B------:R-:W-:Y:S11]  /*5ad0*/  @P0 BRA `(.L_x_168) ;  /* 0xffffffb800740947 */ /* 0x000ff6000383ffff */
[----:B------:R-:W-:Y:S05]  /*5ae0*/  EXIT ;  /* 0x000000000000794d */ /* 0x000fea0003800000 */
.L_x_7:
        /* <DEDUP_REMOVED lines=26> */
.L_x_170:
[----:B------:R-:W0:Y:S01]  /*5c90*/  LDC.64 R32, c[0x0][0x640] ;  /* 0x00019000ff207b82 */ /* 0x000e220000000a00 */
[-CC-:B------:R-:W-:Y:S01]  /*5ca0*/  SHF.R.U64 R22, R14, R8.reuse, R15.reuse ;  /* 0x000000080e167219 */ /* 0x180fe2000000120f */
[----:B------:R-:W-:Y:S01]  /*5cb0*/  IMAD.MOV.U32 R25, RZ, RZ, 0x1 ;  /* 0x00000001ff197424 */ /* 0x000fe200078e00ff */
[----:B------:R-:W-:Y:S02]  /*5cc0*/  SHF.R.U32.HI R7, RZ, R8, R15 ;  /* 0x00000008ff077219 */ /* 0x000fe4000001160f */
[----:B------:R-:W-:-:S03]  /*5cd0*/  IADD3 R13, P0, RZ, -R22, RZ ;  /* 0x80000016ff0d7210 */ /* 0x000fc60007f1e0ff */
[----:B------:R-:W1:Y:S02]  /*5ce0*/  LDC R12, c[0x0][0x618] ;  /* 0x00018600ff0c7b82 */ /* 0x000e640000000800 */
[----:B------:R-:W-:Y:S02]  /*5cf0*/  IMAD.X R7, RZ, RZ, ~R7, P0 ;  /* 0x000000ffff077224 */ /* 0x000fe400000e0e07 */
[----:B------:R-:W-:-:S04]  /*5d00*/  IMAD.WIDE.U32 R10, R13, R26, R16 ;  /* 0x0000001a0d0a7225 */ /* 0x000fc800078e0010 */
[----:B------:R-:W2:Y:S01]  /*5d10*/  LDC R14, c[0x0][0x608] ;  /* 0x00018200ff0e7b82 */ /* 0x000ea20000000800 */
[----:B------:R-:W-:-:S04]  /*5d20*/  IMAD R8, R7, R26, RZ ;  /* 0x0000001a07087224 */ /* 0x000fc800078e02ff */
[----:B------:R-:W-:-:S03]  /*5d30*/  IMAD R7, R13, R27, R8 ;  /* 0x0000001b0d077224 */ /* 0x000fc600078e0208 */
[----:B------:R-:W3:Y:S01]  /*5d40*/  LDC R30, c[0x0][0x658] ;  /* 0x00019600ff1e7b82 */ /* 0x000ee20000000800 */
[----:B------:R-:W-:Y:S01]  /*5d50*/  IMAD.IADD R7, R11, 0x1, R7 ;  /* 0x000000010b077824 */ /* 0x000fe200078e0207 */
[----:B0-----:R-:W-:Y:S01]  /*5d60*/  ISETP.NE.U32.AND P0, PT, R32, RZ, PT ;  /* 0x000000ff2000720c */ /* 0x001fe20003f05070 */
[----:B------:R-:W-:-:S03]  /*5d70*/  IMAD.MOV.U32 R11, RZ, RZ, -0x1 ;  /* 0xffffffffff0b7424 */ /* 0x000fc600078e00ff */
        /* <DEDUP_REMOVED lines=8> */
[-C--:B---3--:R-:W-:Y:S02]  /*5e00*/  SHF.L.U32 R10, R11, R30.reuse, RZ ;  /* 0x0000001e0b0a7219 */ /* 0x088fe400000006ff */
[--C-:B------:R-:W-:Y:S02]  /*5e10*/  SHF.R.U64 R28, R26, R30, R7.reuse ;  /* 0x0000001e1a1c7219 */ /* 0x100fe40000001207 */
[----:B------:R-:W-:Y:S02]  /*5e20*/  LOP3.LUT R27, RZ, R10, RZ, 0x33, !PT ;  /* 0x0000000aff1b7212 */ /* 0x000fe400078e33ff */
[----:B------:R-:W-:Y:S01]  /*5e30*/  SHF.R.U32.HI R11, RZ, R30, R7 ;  /* 0x0000001eff0b7219 */ /* 0x000fe20000011607 */
[----:B------:R-:W3:Y:S01]  /*5e40*/  LDC R29, c[0x0][0x610] ;  /* 0x00018400ff1d7b82 */ /* 0x000ee20000000800 */
[----:B------:R-:W-:Y:S01]  /*5e50*/  IMAD.MOV.U32 R10, RZ, RZ, R28 ;  /* 0x000000ffff0a7224 */ /* 0x000fe200078e001c */
[----:B------:R-:W-:Y:S06]  /*5e60*/  @!P0 BRA `(.L_x_171) ;  /* 0x0000000000288947 */ /* 0x000fec0003800000 */
        /* <DEDUP_REMOVED lines=10> */
.L_x_171:
[----:B------:R-:W-:Y:S02]  /*5f10*/  ISETP.NE.AND P0, PT, R2, 0x1, PT ;  /* 0x000000010200780c */ /* 0x000fe40003f05270 */
[----:B-1----:R-:W-:Y:S01]  /*5f20*/  SHF.R.U64 R8, R10, R8, R11 ;  /* 0x000000080a087219 */ /* 0x002fe2000000120b */
[----:B0-----:R-:W-:Y:S01]  /*5f30*/  VIADD R11, R21, 0xffffffff ;  /* 0xffffffff150b7836 */ /* 0x001fe20000000000 */
[----:B------:R-:W-:Y:S02]  /*5f40*/  SHF.L.U32 R25, R25, R30, RZ ;  /* 0x0000001e19197219 */ /* 0x000fe400000006ff */
[----:B------:R-:W-:Y:S01]  /*5f50*/  LOP3.LUT R5, R26, R27, RZ, 0xc0, !PT ;  /* 0x0000001b1a057212 */ /* 0x000fe200078ec0ff */
[----:B------:R-:W-:-:S04]  /*5f60*/  IMAD.MOV R7, RZ, RZ, -R8 ;  /* 0x000000ffff077224 */ /* 0x000fc800078e0a08 */
[----:B------:R-:W-:Y:S02]  /*5f70*/  IMAD R5, R25, R8, R5 ;  /* 0x0000000819057224 */ /* 0x000fe400078e0205 */
[----:B------:R-:W-:Y:S01]  /*5f80*/  @P0 IMAD R6, R9, R24, R4 ;  /* 0x0000001809060224 */ /* 0x000fe200078e0204 */
[----:B------:R-:W-:Y:S01]  /*5f90*/  LOP3.LUT R9, R20, R11, RZ, 0xc0, !PT ;  /* 0x0000000b14097212 */ /* 0x000fe200078ec0ff */
[----:B--2---:R-:W-:Y:S02]  /*5fa0*/  IMAD R4, R7, R23, R28 ;  /* 0x0000001707047224 */ /* 0x004fe400078e021c */
[----:B---3--:R-:W-:Y:S02]  /*5fb0*/  IMAD R6, R5, R29, R6 ;  /* 0x0000001d05067224 */ /* 0x008fe400078e0206 */
[----:B------:R-:W-:Y:S02]  /*5fc0*/  IMAD R5, R4, R21, R9 ;  /* 0x0000001504057224 */ /* 0x000fe400078e0209 */
[----:B------:R-:W-:-:S02]  /*5fd0*/  IMAD.MOV.U32 R8, RZ, RZ, 0x1 ;  /* 0x00000001ff087424 */ /* 0x000fc400078e00ff */
[----:B------:R-:W-:Y:S01]  /*5fe0*/  IMAD.MOV.U32 R7, RZ, RZ, R22 ;  /* 0x000000ffff077224 */ /* 0x000fe200078e0016 */
[----:B------:R-:W-:Y:S02]  /*5ff0*/  SEL R21, R5, R6, !P0 ;  /* 0x0000000605157207 */ /* 0x000fe40004000000 */
[----:B------:R-:W-:-:S07]  /*6000*/  SEL R20, R6, R5, !P0 ;  /* 0x0000000506147207 */ /* 0x000fce0004000000 */
.L_x_169:
[----:B------:R-:W-:-:S08]  /*6010*/  NOP ;  /* 0x0000000000007918 */ /* 0x000fd00000000000 */
[----:B------:R-:W0:-:S00]  /*6020*/  USETMAXREG.DEALLOC.CTAPOOL 0x28 ;  /* 0x00000028000079c8 */ /* 0x000e0000080e0500 */
[----:B0-----:R-:W-:-:S13]  /*6030*/  ISETP.NE.AND P0, PT, R3, RZ, PT ;  /* 0x000000ff0300720c */ /* 0x001fda0003f05270 */
[----:B------:R-:W-:Y:S05]  /*6040*/  @P0 EXIT ;  /* 0x000000000000094d */ /* 0x000fea0003800000 */
[----:B------:R-:W-:Y:S01]  /*6050*/  LOP3.LUT P0, RZ, R8, 0xff, RZ, 0xc0, !PT ;  /* 0x000000ff08ff7812 */ /* 0x000fe2000780c0ff */
[----:B------:R-:W-:Y:S02]  /*6060*/  IMAD.MOV.U32 R3, RZ, RZ, 0x1 ;  /* 0x00000001ff037424 */ /* 0x000fe400078e00ff */
[----:B------:R-:W-:-:S10]  /*6070*/  IMAD.MOV.U32 R8, RZ, RZ, RZ ;  /* 0x000000ffff087224 */ /* 0x000fd400078e00ff */
[----:B------:R-:W-:Y:S05]  /*6080*/  @!P0 BRA `(.L_x_172) ;  /* 0x0000000c00348947 */ /* 0x000fea0003800000 */
[----:B------:R-:W0:Y:S01]  /*6090*/  LDC R3, c[0x0][0x28c] ;  /* 0x0000a300ff037b82 */ /* 0x000e220000000800 */
[----:B------:R-:W1:Y:S01]  /*60a0*/  S2R R12, SR_CgaCtaId ;  /* 0x00000000000c7919 */ /* 0x000e620000008800 */
[----:B------:R-:W-:Y:S01]  /*60b0*/  ULDC UR5, c[0x0][0x658] ;  /* 0x0001960000057ab9 */ /* 0x000fe20000000800 */
[----:B------:R-:W-:Y:S01]  /*60c0*/  UMOV UR6, 0xffffffff ;  /* 0xffffffff00067882 */ /* 0x000fe20000000000 */
[----:B------:R-:W-:Y:S01]  /*60d0*/  BSSY B0, `(.L_x_172) ;  /* 0x00000c8000007945 */ /* 0x000fe20003800000 */
[----:B------:R-:W-:Y:S01]  /*60e0*/  USHF.L.U32 UR6, UR6, UR5, URZ ;  /* 0x0000000506067299 */ /* 0x000fe2000800063f */
[----:B------:R-:W-:Y:S01]  /*60f0*/  IMAD.MOV.U32 R10, RZ, RZ, 0x1 ;  /* 0x00000001ff0a7424 */ /* 0x000fe200078e00ff */
[----:B------:R-:W-:Y:S01]  /*6100*/  LOP3.LUT R9, R18, 0x2, RZ, 0xfc, !PT ;  /* 0x0000000212097812 */ /* 0x000fe200078efcff */
[----:B------:R-:W-:Y:S01]  /*6110*/  IMAD.MOV.U32 R8, RZ, RZ, RZ ;  /* 0x000000ffff087224 */ /* 0x000fe200078e00ff */
[----:B------:R-:W-:Y:S01]  /*6120*/  ULDC UR4, c[0x0][0x600] ;  /* 0x0001800000047ab9 */ /* 0x000fe20000000800 */
[----:B------:R-:W-:Y:S01]  /*6130*/  UMOV UR7, 0x1 ;  /* 0x0000000100077882 */ /* 0x000fe20000000000 */
[----:B------:R-:W-:-:S02]  /*6140*/  UIADD3 UR15, UR4, -0x1, URZ ;  /* 0xffffffff040f7890 */ /* 0x000fc4000fffe03f */
[----:B------:R-:W-:Y:S02]  /*6150*/  USHF.L.U32 UR17, UR7, UR5, URZ ;  /* 0x0000000507117299 */ /* 0x000fe4000800063f */
[----:B------:R-:W-:Y:S01]  /*6160*/  ULOP3.LUT UR16, URZ, UR6, URZ, 0x33, !UPT ;  /* 0x000000063f107292 */ /* 0x000fe2000f8e333f */
[----:B------:R-:W-:Y:S01]  /*6170*/  ULDC.64 UR20, c[0x0][0x198] ;  /* 0x0000660000147ab9 */ /* 0x000fe20000000a00 */
[----:B0-----:R-:W-:-:S05]  /*6180*/  VIADD R3, R3, 0x7f ;  /* 0x0000007f03037836 */ /* 0x001fca0000000000 */
[----:B------:R-:W-:-:S04]  /*6190*/  SHF.R.S32.HI R4, RZ, 0x1f, R3 ;  /* 0x0000001fff047819 */ /* 0x000fc80000011403 */
[----:B------:R-:W-:Y:S01]  /*61a0*/  LEA.HI R11, R4, R3, RZ, 0x7 ;  /* 0x00000003040b7211 */ /* 0x000fe200078f38ff */
[C---:B-1----:R-:W-:Y:S02]  /*61b0*/  IMAD.SHL.U32 R4, R12.reuse, 0x800, RZ ;  /* 0x000008000c047824 */ /* 0x042fe400078e00ff */
[----:B------:R-:W-:Y:S01]  /*61c0*/  IMAD.SHL.U32 R12, R12, 0x10, RZ ;  /* 0x000000100c0c7824 */ /* 0x000fe200078e00ff */
[----:B------:R-:W-:Y:S01]  /*61d0*/  SHF.R.S32.HI R11, RZ, 0x7, R11 ;  /* 0x00000007ff0b7819 */ /* 0x000fe2000001140b */
[----:B------:R-:W-:Y:S01]  /*61e0*/  IMAD.MOV.U32 R3, RZ, RZ, 0x1 ;  /* 0x00000001ff037424 */ /* 0x000fe200078e00ff */
[----:B------:R-:W-:Y:S02]  /*61f0*/  LOP3.LUT R4, R4, 0x3800, RZ, 0xc0, !PT ;  /* 0x0000380004047812 */ /* 0x000fe400078ec0ff */
[----:B------:R-:W-:Y:S01]  /*6200*/  LOP3.LUT R12, R12, 0x70, RZ, 0xc0, !PT ;  /* 0x000000700c0c7812 */ /* 0x000fe200078ec0ff */
[----:B------:R-:W-:Y:S01]  /*6210*/  VIADD R19, R11, 0x1 ;  /* 0x000000010b137836 */ /* 0x000fe20000000000 */
[----:B------:R-:W-:-:S07]  /*6220*/  LOP3.LUT R13, R4, 0x1c180, RZ, 0xfc, !PT ;  /* 0x0001c180040d7812 */ /* 0x000fce00078efcff */
.L_x_183:
[----:B------:R-:W-:-:S03]  /*6230*/  UMOV UR4, 0xffffffff ;  /* 0xffffffff00047882 */ /* 0x000fc60000000000 */
[----:B------:R-:W-:Y:S05]  /*6240*/  BRA.DIV UR4, `(.L_x_173) ;  /* 0x0000001204187947 */ /* 0x000fea000b800000 */
[----:B------:R-:W-:-:S13]  /*6250*/  ELECT P6, URZ, PT ;  /* 0x00000000003f782f */ /* 0x000fda00038c0000 */
.L_x_197:
[----:B------:R-:W0:Y:S01]  /*6260*/  LDC R4, c[0x0][0x28c] ;  /* 0x0000a300ff047b82 */ /* 0x000e220000000800 */
[----:B------:R-:W-:Y:S01]  /*6270*/  BSSY B1, `(.L_x_174) ;  /* 0x0000038000017945 */ /* 0x000fe20003800000 */
[----:B0-----:R-:W-:-:S13]  /*6280*/  ISETP.LT.OR P6, PT, R4, 0x1, !P6 ;  /* 0x000000010400780c */ /* 0x001fda00077c1670 */
[----:B------:R-:W-:Y:S05]  /*6290*/  @P6 BRA `(.L_x_175) ;  /* 0x0000000000d46947 */ /* 0x000fea0003800000 */
[----:B------:R-:W-:Y:S02]  /*62a0*/  IMAD.SHL.U32 R20, R20, 0x80, RZ ;  /* 0x0000008014147824 */ /* 0x000fe400078e00ff */
[----:B------:R-:W-:Y:S02]  /*62b0*/  IMAD R21, R21, 0x80, R12 ;  /* 0x0000008015157824 */ /* 0x000fe400078e020c */
[----:B------:R-:W-:Y:S02]  /*62c0*/  IMAD.MOV.U32 R22, RZ, RZ, RZ ;  /* 0x000000ffff167224 */ /* 0x000fe400078e00ff */
[----:B------:R-:W-:Y:S02]  /*62d0*/  IMAD.MOV.U32 R4, RZ, RZ, R19 ;  /* 0x000000ffff047224 */ /* 0x000fe400078e0013 */
[----:B------:R-:W-:Y:S02]  /*62e0*/  IMAD.MOV.U32 R5, RZ, RZ, R3 ;  /* 0x000000ffff057224 */ /* 0x000fe400078e0003 */
[----:B------:R-:W-:-:S07]  /*62f0*/  IMAD.MOV.U32 R6, RZ, RZ, R8 ;  /* 0x000000ffff067224 */ /* 0x000fce00078e0008 */
.L_x_178:
[----:B------:R-:W0:Y:S01]  /*6300*/  S2R R15, SR_CgaCtaId ;  /* 0x00000000000f7919 */ /* 0x000e220000008800 */
[----:B------:R-:W-:Y:S02]  /*6310*/  MOV R14, 0x400 ;  /* 0x00000400000e7802 */ /* 0x000fe40000000f00 */
[----:B------:R-:W-:Y:S02]  /*6320*/  ISETP.NE.AND P1, PT, R0, RZ, PT ;  /* 0x000000ff0000720c */ /* 0x000fe40003f25270 */
[----:B0-----:R-:W-:Y:S02]  /*6330*/  LEA R25, R15, R14, 0x18 ;  /* 0x0000000e0f197211 */ /* 0x001fe400078ec0ff */
[----:B------:R-:W-:-:S09]  /*6340*/  SHF.L.U32 R14, R5, 0x1f, RZ ;  /* 0x0000001f050e7819 */ /* 0x000fd200000006ff */
[----:B------:R-:W0:Y:S01]  /*6350*/  @!P1 LDC R15, c[0x0][0x500] ;  /* 0x00014000ff0f9b82 */ /* 0x000e220000000800 */
[----:B------:R-:W-:-:S04]  /*6360*/  IMAD R23, R6, 0x8, R25 ;  /* 0x0000000806177824 */ /* 0x000fc800078e0219 */
[----:B------:R-:W1:Y:S02]  /*6370*/  SYNCS.PHASECHK.TRANS64.TRYWAIT P0, [R23+URZ+0x38], R14 ;  /* 0x0000380e170075a7 */ /* 0x000e64000800017f */
[----:B-1----:R-:W-:Y:S05]  /*6380*/  @!P0 BRA `(.L_x_176) ;  /* 0x0000000c00e88947 */ /* 0x002fea0003800000 */
.L_x_198:
[----:B-1----:R-:W-:Y:S01]  /*6390*/  PRMT R14, R9, 0x9910, RZ ;  /* 0x00009910090e7816 */ /* 0x002fe200000000ff */
[----:B0-----:R0:W-:Y:S03]  /*63a0*/  @!P1 SYNCS.ARRIVE.TRANS64 RZ, [R23+URZ], R15 ;  /* 0x0000000f17ff99a7 */ /* 0x0011e6000800003f */
[----:B------:R-:W-:-:S13]  /*63b0*/  ISETP.NE.AND P0, PT, R14, 0x2, PT ;  /* 0x000000020e00780c */ /* 0x000fda0003f05270 */
[----:B0-----:R-:W-:Y:S05]  /*63c0*/  @P0 BRA `(.L_x_177) ;  /* 0x0000000000040947 */ /* 0x001fea0003800000 */
[----:B------:R-:W-:Y:S01]  /*63d0*/  BPT.TRAP 0x1 ;  /* 0x000000040000795c */ /* 0x000fe20000300000 */
.L_x_177:
[----:B------:R-:W-:Y:S01]  /*63e0*/  R2UR UR13, R25 ;  /* 0x00000000190d72ca */ /* 0x000fe200000e0000 */
[C---:B------:R-:W-:Y:S01]  /*63f0*/  IMAD R25, R6.reuse, 0x4000, R25 ;  /* 0x0000400006197824 */ /* 0x040fe200078e0219 */
[----:B------:R-:W-:Y:S01]  /*6400*/  R2UR UR9, R23 ;  /* 0x00000000170972ca */ /* 0x000fe200000e0000 */
[----:B------:R-:W-:Y:S01]  /*6410*/  IMAD R14, R6, 0x4000, R13 ;  /* 0x00004000060e7824 */ /* 0x000fe200078e020d */
[----:B------:R-:W-:Y:S01]  /*6420*/  UIADD3 UR4, UP0, UR20, 0xf0, URZ ;  /* 0x000000f014047890 */ /* 0x000fe2000ff1e03f */
[----:B------:R-:W-:Y:S01]  /*6430*/  VIADD R4, R4, 0xffffffff ;  /* 0xffffffff04047836 */ /* 0x000fe20000000000 */
[----:B------:R-:W-:Y:S01]  /*6440*/  R2UR UR5, R25 ;  /* 0x00000000190572ca */ /* 0x000fe200000e0000 */
[----:B------:R-:W-:Y:S01]  /*6450*/  UIADD3 UR22, UP1, UR20, 0x1f0, URZ ;  /* 0x000001f014167890 */ /* 0x000fe2000ff3e03f */
[----:B------:R-:W-:Y:S01]  /*6460*/  R2UR UR8, R14 ;  /* 0x000000000e0872ca */ /* 0x000fe200000e0000 */
[----:B------:R-:W-:Y:S01]  /*6470*/  VIADD R6, R6, 0x1 ;  /* 0x0000000106067836 */ /* 0x000fe20000000000 */
[----:B------:R-:W-:Y:S01]  /*6480*/  R2UR UR11, R20 ;  /* 0x00000000140b72ca */ /* 0x000fe200000e0000 */
[----:B------:R-:W-:Y:S01]  /*6490*/  UIADD3.X UR23, URZ, UR21, URZ, UP1, !UPT ;  /* 0x000000153f177290 */ /* 0x000fe20008ffe43f */
[----:B------:R-:W-:Y:S01]  /*64a0*/  R2UR UR10, R22 ;  /* 0x00000000160a72ca */ /* 0x000fe200000e0000 */
[----:B------:R-:W-:Y:S01]  /*64b0*/  UMOV UR6, 0x0 ;  /* 0x0000000000067882 */ /* 0x000fe20000000000 */
[----:B------:R-:W-:Y:S01]  /*64c0*/  R2UR UR12, R7 ;  /* 0x00000000070c72ca */ /* 0x000fe200000e0000 */
[----:B------:R-:W-:Y:S01]  /*64d0*/  UMOV UR7, 0x10000000 ;  /* 0x1000000000077882 */ /* 0x000fe20000000000 */
[----:B------:R-:W-:Y:S01]  /*64e0*/  R2UR UR18, R21 ;  /* 0x00000000151272ca */ /* 0x000fe200000e0000 */
[----:B------:R-:W-:Y:S01]  /*64f0*/  UMOV UR19, 0xff0000 ;  /* 0x00ff000000137882 */ /* 0x000fe20000000000 */
[----:B------:R-:W-:Y:S01]  /*6500*/  ISETP.GT.AND P1, PT, R4, 0x1, PT ;  /* 0x000000010400780c */ /* 0x000fe20003f24270 */
[----:B------:R-:W-:Y:S01]  /*6510*/  UIADD3 UR14, UR5, 0x180, URZ ;  /* 0x00000180050e7890 */ /* 0x000fe2000fffe03f */
[----:B------:R-:W-:Y:S01]  /*6520*/  ISETP.NE.AND P0, PT, R6, 0x7, PT ;  /* 0x000000070600780c */ /* 0x000fe20003f05270 */
[----:B------:R-:W-:Y:S01]  /*6530*/  UIADD3.X UR5, URZ, UR21, URZ, UP0, !UPT ;  /* 0x000000153f057290 */ /* 0x000fe200087fe43f */
[----:B------:R-:W-:Y:S01]  /*6540*/  VIADD R22, R22, 0x80 ;  /* 0x0000008016167836 */ /* 0x000fe20000000000 */
[----:B------:R-:W-:Y:S01]  /*6550*/  UIADD3 UR13, UR13, UR8, URZ ;  /* 0x000000080d0d7290 */ /* 0x000fe2000fffe03f */
[----:B------:R-:W-:-:S02]  /*6560*/  SEL R14, RZ, 0x1, P0 ;  /* 0x00000001ff0e7807 */ /* 0x000fc40000000000 */
[----:B------:R-:W-:Y:S01]  /*6570*/  UMOV UR8, UR14 ;  /* 0x0000000e00087c82 */ /* 0x000fe20008000000 */
[----:B------:R-:W-:Y:S02]  /*6580*/  SEL R6, R6, RZ, P0 ;  /* 0x000000ff06067207 */ /* 0x000fe40000000000 */
[----:B------:R-:W-:Y:S01]  /*6590*/  LOP3.LUT R5, R5, R14, RZ, 0x3c, !PT ;  /* 0x0000000e05057212 */ /* 0x000fe200078e3cff */
[----:B------:R0:W-:Y:S02]  /*65a0*/  UTMALDG.3D [UR8], [UR4], desc[UR6] ;  /* 0x00000608040075b4 */ /* 0x0001e40008011000 */
[----:B0-----:R-:W-:Y:S01]  /*65b0*/  UMOV UR11, UR18 ;  /* 0x00000012000b7c82 */ /* 0x001fe20008000000 */
[----:B------:R-:W-:Y:S02]  /*65c0*/  UMOV UR8, UR13 ;  /* 0x0000000d00087c82 */ /* 0x000fe40008000000 */
[----:B------:R0:W-:Y:S02]  /*65d0*/  UTMALDG.3D.MULTICAST [UR8], [UR22], UR19, desc[UR6] ;  /* 0x00000608160073b4 */ /* 0x0001e40008011813 */
[----:B0-----:R-:W-:Y:S05]  /*65e0*/  @P1 BRA `(.L_x_178) ;  /* 0xfffffffc00441947 */ /* 0x001fea000383ffff */
.L_x_175:
[----:B------:R-:W-:Y:S05]  /*65f0*/  BSYNC B1 ;  /* 0x0000000000017941 */ /* 0x000fea0003800000 */
.L_x_174:
[----:B------:R-:W-:Y:S01]  /*6600*/  LOP3.LUT P1, RZ, R10, 0xff, RZ, 0xc0, !PT ;  /* 0x000000ff0aff7812 */ /* 0x000fe2000782c0ff */
[C---:B------:R-:W-:Y:S01]  /*6610*/  IMAD.IADD R15, R11.reuse, 0x1, R8 ;  /* 0x000000010b0f7824 */ /* 0x040fe200078e0208 */
[----:B------:R-:W-:Y:S01]  /*6620*/  ULDC.64 UR4, c[0x0][0x650] ;  /* 0x0001940000047ab9 */ /* 0x000fe20000000a00 */
[----:B------:R-:W-:Y:S01]  /*6630*/  ISETP.GE.U32.AND P2, PT, R11, 0x7, PT ;  /* 0x000000070b00780c */ /* 0x000fe20003f46070 */
[----:B------:R-:W-:Y:S01]  /*6640*/  BSSY B1, `(.L_x_179) ;  /* 0x000006e000017945 */ /* 0x000fe20003800000 */
[C---:B------:R-:W-:Y:S01]  /*6650*/  IMAD.WIDE.U32 R4, R15.reuse, 0x24924925, RZ ;  /* 0x249249250f047825 */ /* 0x040fe200078e00ff */
[----:B------:R-:W-:Y:S02]  /*6660*/  ISETP.GT.U32.AND P0, PT, R15, 0x6, PT ;  /* 0x000000060f00780c */ /* 0x000fe40003f04070 */
[----:B------:R-:W-:Y:S01]  /*6670*/  PRMT R10, RZ, 0x7610, R10 ;  /* 0x00007610ff0a7816 */ /* 0x000fe2000000000a */
[----:B------:R-:W-:Y:S01]  /*6680*/  IMAD.MOV.U32 R20, RZ, RZ, -0x1 ;  /* 0xffffffffff147424 */ /* 0x000fe200078e00ff */
[----:B------:R-:W-:Y:S01]  /*6690*/  ISETP.LT.U32.AND P0, PT, R11, 0x7, P0 ;  /* 0x000000070b00780c */ /* 0x000fe20000701070 */
[----:B------:R-:W-:-:S02]  /*66a0*/  IMAD.MOV.U32 R21, RZ, RZ, -0x1 ;  /* 0xffffffffff157424 */ /* 0x000fc400078e00ff */
[----:B------:R-:W0:Y:S01]  /*66b0*/  @P1 S2R R7, SR_CgaCtaId ;  /* 0x0000000000071919 */ /* 0x000e220000008800 */
[----:B------:R-:W-:Y:S02]  /*66c0*/  SEL R4, RZ, 0x1, !P0 ;  /* 0x00000001ff047807 */ /* 0x000fe40004000000 */
[----:B------:R-:W-:Y:S02]  /*66d0*/  IADD3 R16, P0, R16, UR36, RZ ;  /* 0x0000002410107c10 */ /* 0x000fe4000ff1e0ff */
[----:B------:R-:W-:Y:S02]  /*66e0*/  @P1 MOV R6, 0x400 ;  /* 0x0000040000061802 */ /* 0x000fe40000000f00 */
[----:B------:R-:W-:Y:S02]  /*66f0*/  IADD3.X R17, R17, UR42, RZ, P0, !PT ;  /* 0x0000002a11117c10 */ /* 0x000fe400087fe4ff */
[----:B------:R-:W-:Y:S02]  /*6700*/  ISETP.GE.U32.AND P0, PT, R16, UR4, PT ;  /* 0x0000000410007c0c */ /* 0x000fe4000bf06070 */
[----:B------:R-:W-:-:S02]  /*6710*/  LOP3.LUT R3, R3, R4, RZ, 0x3c, !PT ;  /* 0x0000000403037212 */ /* 0x000fc400078e3cff */
[----:B------:R-:W-:Y:S02]  /*6720*/  ISETP.GE.U32.AND.EX P0, PT, R17, UR5, PT, P0 ;  /* 0x0000000511007c0c */ /* 0x000fe4000bf06100 */
[----:B------:R-:W-:Y:S02]  /*6730*/  PRMT R4, RZ, 0x7610, R4 ;  /* 0x00007610ff047816 */ /* 0x000fe40000000004 */
[----:B0-----:R-:W-:Y:S01]  /*6740*/  @P1 LEA R6, R7, R6, 0x18 ;  /* 0x0000000607061211 */ /* 0x001fe200078ec0ff */
[----:B------:R-:W-:-:S03]  /*6750*/  IMAD.IADD R7, R15, 0x1, -R5 ;  /* 0x000000010f077824 */ /* 0x000fc600078e0a05 */
[----:B------:R0:W-:Y:S02]  /*6760*/  @P1 SYNCS.ARRIVE.TRANS64.A1T0 RZ, [R6+URZ+0x88], RZ ;  /* 0x000088ff06ff19a7 */ /* 0x0001e4000810003f */
[----:B------:R-:W-:-:S04]  /*6770*/  LEA.HI R7, R7, R5, RZ, 0x1f ;  /* 0x0000000507077211 */ /* 0x000fc800078ff8ff */
[----:B------:R-:W-:Y:S01]  /*6780*/  SHF.R.U32.HI R8, RZ, 0x2, R7 ;  /* 0x00000002ff087819 */ /* 0x000fe20000011607 */
[----:B------:R-:W-:-:S03]  /*6790*/  IMAD.MOV.U32 R7, RZ, RZ, -0x1 ;  /* 0xffffffffff077424 */ /* 0x000fc600078e00ff */
[----:B------:R-:W-:Y:S01]  /*67a0*/  @P2 LOP3.LUT R3, R3, 0x1, R8, 0x78, !PT ;  /* 0x0000000103032812 */ /* 0x000fe200078e7808 */
[----:B------:R-:W-:Y:S01]  /*67b0*/  IMAD R8, R8, -0x7, R15 ;  /* 0xfffffff908087824 */ /* 0x000fe200078e020f */
[----:B0-----:R-:W-:Y:S06]  /*67c0*/  @P0 BRA `(.L_x_180) ;  /* 0x0000000400540947 */ /* 0x001fec0003800000 */
[----:B------:R-:W0:Y:S01]  /*67d0*/  S2R R15, SR_CTAID.X ;  /* 0x00000000000f7919 */ /* 0x000e220000002500 */
[----:B------:R-:W-:Y:S01]  /*67e0*/  ULDC.64 UR4, c[0x0][0x628] ;  /* 0x00018a0000047ab9 */ /* 0x000fe20000000a00 */
[----:B------:R-:W-:Y:S01]  /*67f0*/  ULDC UR7, c[0x0][0x630] ;  /* 0x00018c0000077ab9 */ /* 0x000fe20000000800 */
[----:B------:R-:W-:Y:S01]  /*6800*/  ISETP.NE.U32.AND P0, PT, RZ, UR4, PT ;  /* 0x00000004ff007c0c */ /* 0x000fe2000bf05070 */
[----:B------:R-:W1:Y:S01]  /*6810*/  S2R R20, SR_CTAID.Y ;  /* 0x0000000000147919 */ /* 0x000e620000002600 */
[----:B------:R-:W-:Y:S01]  /*6820*/  ULDC UR8, c[0x0][0x150] ;  /* 0x0000540000087ab9 */ /* 0x000fe20000000800 */
[----:B------:R-:W-:Y:S01]  /*6830*/  IMAD.MOV.U32 R4, RZ, RZ, R16 ;  /* 0x000000ffff047224 */ /* 0x000fe200078e0010 */
[----:B------:R-:W-:Y:S01]  /*6840*/  ISETP.NE.AND.EX P0, PT, RZ, UR5, PT, P0 ;  /* 0x00000005ff007c0c */ /* 0x000fe2000bf05300 */
[----:B------:R-:W-:Y:S01]  /*6850*/  IMAD.MOV.U32 R5, RZ, RZ, R17 ;  /* 0x000000ffff057224 */ /* 0x000fe200078e0011 */
[----:B0-----:R-:W-:-:S11]  /*6860*/  I2FP.F32.U32 R22, R15 ;  /* 0x0000000f00167245 */ /* 0x001fd60000201000 */
[----:B------:R-:W-:Y:S05]  /*6870*/  @!P0 BRA `(.L_x_181) ;  /* 0x0000000000288947 */ /* 0x000fea0003800000 */
[----:B------:R-:W-:Y:S02]  /*6880*/  ULDC UR6, c[0x0][0x634] ;  /* 0x00018d0000067ab9 */ /* 0x000fe40000000800 */
[----:B------:R-:W-:-:S05]  /*6890*/  IADD3 R5, P0, R16, UR6, RZ ;  /* 0x0000000610057c10 */ /* 0x000fca000ff1e0ff */
[----:B------:R-:W-:-:S04]  /*68a0*/  IMAD.X R21, RZ, RZ, R17, P0 ;  /* 0x000000ffff157224 */ /* 0x000fc800000e0611 */
[----:B------:R-:W-:-:S04]  /*68b0*/  IMAD.WIDE.U32 R6, R21, UR4, RZ ;  /* 0x0000000415067c25 */ /* 0x000fc8000f8e00ff */
[----:B------:R-:W-:-:S04]  /*68c0*/  IMAD.WIDE.U32 R6, P0, R5, UR5, R6 ;  /* 0x0000000505067c25 */ /* 0x000fc8000f800006 */
[----:B------:R-:W-:-:S04]  /*68d0*/  IMAD.WIDE.U32 R4, R5, UR4, RZ ;  /* 0x0000000405047c25 */ /* 0x000fc8000f8e00ff */
[----:B------:R-:W-:Y:S01]  /*68e0*/  IMAD.MOV.U32 R4, RZ, RZ, R7 ;  /* 0x000000ffff047224 */ /* 0x000fe200078e0007 */
[----:B------:R-:W-:Y:S01]  /*68f0*/  IADD3 RZ, P1, R5, R6, RZ ;  /* 0x0000000605ff7210 */ /* 0x000fe20007f3e0ff */
[----:B------:R-:W-:-:S04]  /*6900*/  IMAD.X R5, RZ, RZ, RZ, P0 ;  /* 0x000000ffff057224 */ /* 0x000fc800000e06ff */
[----:B------:R-:W-:-:S08]  /*6910*/  IMAD.WIDE.U32.X R4, R21, UR5, R4, P1 ;  /* 0x0000000515047c25 */ /* 0x000fd000088e0404 */
.L_x_181:
[--C-:B------:R-:W-:Y:S01]  /*6920*/  SHF.R.U64 R14, R4, UR7, R5.reuse ;  /* 0x00000007040e7c19 */ /* 0x100fe20008001205 */
[----:B------:R-:W-:Y:S01]  /*6930*/  FMUL R22, R22, UR8 ;  /* 0x0000000816167c20 */ /* 0x000fe20008400000 */
[----:B------:R-:W-:Y:S01]  /*6940*/  SHF.R.U32.HI R4, RZ, UR7, R5 ;  /* 0x00000007ff047c19 */ /* 0x000fe20008011605 */
[----:B------:R-:W0:Y:S01]  /*6950*/  LDC R6, c[0x0][0x144] ;  /* 0x00005100ff067b82 */ /* 0x000e220000000800 */
[----:B------:R-:W-:Y:S01]  /*6960*/  IADD3 R5, P0, RZ, -R14, RZ ;  /* 0x8000000eff057210 */ /* 0x000fe20007f1e0ff */
[----:B------:R-:W-:Y:S01]  /*6970*/  ULDC UR6, c[0x0][0x154] ;  /* 0x0000550000067ab9 */ /* 0x000fe20000000800 */
[----:B-1----:R-:W-:Y:S01]  /*6980*/  I2FP.F32.U32 R7, R20 ;  /* 0x0000001400077245 */ /* 0x002fe20000201000 */
[----:B------:R-:W1:Y:S01]  /*6990*/  F2I.U32.TRUNC.NTZ R22, R22 ;  /* 0x0000001600167305 */ /* 0x000e62000020f000 */
[----:B------:R-:W-:Y:S01]  /*69a0*/  ULDC.64 UR4, c[0x0][0x620] ;  /* 0x0001880000047ab9 */ /* 0x000fe20000000a00 */
[----:B------:R-:W-:Y:S01]  /*69b0*/  IMAD.X R4, RZ, RZ, ~R4, P0 ;  /* 0x000000ffff047224 */ /* 0x000fe200000e0e04 */
[----:B------:R-:W-:Y:S01]  /*69c0*/  ISETP.NE.AND P2, PT, R2, 0x1, PT ;  /* 0x000000010200780c */ /* 0x000fe20003f45270 */
[----:B------:R-:W-:Y:S01]  /*69d0*/  FMUL R23, R7, UR6 ;  /* 0x0000000607177c20 */ /* 0x000fe20008400000 */
[----:B------:R-:W2:Y:S01]  /*69e0*/  LDC R25, c[0x0][0x148] ;  /* 0x00005200ff197b82 */ /* 0x000ea20000000800 */
[----:B------:R-:W-:Y:S01]  /*69f0*/  IMAD R4, R4, UR4, RZ ;  /* 0x0000000404047c24 */ /* 0x000fe2000f8e02ff */
[----:B------:R-:W-:-:S02]  /*6a00*/  ULDC.64 UR6, c[0x0][0x640] ;  /* 0x0001900000067ab9 */ /* 0x000fc40000000a00 */
[----:B------:R-:W-:Y:S01]  /*6a10*/  ISETP.NE.U32.AND P0, PT, RZ, UR6, PT ;  /* 0x00000006ff007c0c */ /* 0x000fe2000bf05070 */
[----:B------:R-:W3:Y:S01]  /*6a20*/  F2I.U32.TRUNC.NTZ R23, R23 ;  /* 0x0000001700177305 */ /* 0x000ee2000020f000 */
[C---:B------:R-:W-:Y:S02]  /*6a30*/  IMAD R7, R5.reuse, UR5, R4 ;  /* 0x0000000505077c24 */ /* 0x040fe4000f8e0204 */
[----:B------:R-:W-:Y:S01]  /*6a40*/  IMAD.WIDE.U32 R4, R5, UR4, R16 ;  /* 0x0000000405047c25 */ /* 0x000fe2000f8e0010 */
[----:B------:R-:W-:Y:S01]  /*6a50*/  ULDC UR4, c[0x0][0x618] ;  /* 0x0001860000047ab9 */ /* 0x000fe20000000800 */
[----:B------:R-:W-:Y:S02]  /*6a60*/  ISETP.NE.AND.EX P0, PT, RZ, UR7, PT, P0 ;  /* 0x00000007ff007c0c */ /* 0x000fe4000bf05300 */
[----:B------:R-:W-:Y:S02]  /*6a70*/  IMAD.IADD R5, R5, 0x1, R7 ;  /* 0x0000000105057824 */ /* 0x000fe400078e0207 */
[----:B-1----:R-:W-:-:S03]  /*6a80*/  IMAD.MOV R22, RZ, RZ, -R22 ;  /* 0x000000ffff167224 */ /* 0x002fc600078e0a16 */
[----:B------:R-:W-:Y:S01]  /*6a90*/  SHF.R.U64 R21, R4, UR4, R5 ;  /* 0x0000000404157c19 */ /* 0x000fe20008001205 */
[----:B0-----:R-:W-:Y:S01]  /*6aa0*/  IMAD R15, R6, R22, R15 ;  /* 0x00000016060f7224 */ /* 0x001fe200078e020f */
[----:B------:R-:W-:Y:S01]  /*6ab0*/  SHF.R.U32.HI R4, RZ, UR4, R5 ;  /* 0x00000004ff047c19 */ /* 0x000fe20008011605 */
[----:B------:R-:W-:Y:S01]  /*6ac0*/  ULDC UR4, c[0x0][0x608] ;  /* 0x0001820000047ab9 */ /* 0x000fe20000000800 */
[----:B---3--:R-:W-:Y:S02]  /*6ad0*/  IMAD.MOV R6, RZ, RZ, -R23 ;  /* 0x000000ffff067224 */ /* 0x008fe400078e0a17 */
[--C-:B------:R-:W-:Y:S02]  /*6ae0*/  SHF.R.U64 R22, R21, UR4, R4.reuse ;  /* 0x0000000415167c19 */ /* 0x100fe40008001204 */
[----:B------:R-:W-:Y:S01]  /*6af0*/  SHF.R.U32.HI R5, RZ, UR4, R4 ;  /* 0x00000004ff057c19 */ /* 0x000fe20008011604 */
[----:B------:R-:W-:Y:S01]  /*6b00*/  ULDC UR4, c[0x0][0x658] ;  /* 0x0001960000047ab9 */ /* 0x000fe20000000800 */
[----:B--2---:R-:W-:-:S02]  /*6b10*/  @P2 IMAD R15, R25, R6, R20 ;  /* 0x00000006190f2224 */ /* 0x004fc400078e0214 */
[--C-:B------:R-:W-:Y:S02]  /*6b20*/  SHF.R.U64 R20, R22, UR4, R5.reuse ;  /* 0x0000000416147c19 */ /* 0x100fe40008001205 */
[----:B------:R-:W-:-:S03]  /*6b30*/  SHF.R.U32.HI R23, RZ, UR4, R5 ;  /* 0x00000004ff177c19 */ /* 0x000fc60008011605 */
[----:B------:R-:W-:Y:S02]  /*6b40*/  IMAD.MOV.U32 R6, RZ, RZ, R20 ;  /* 0x000000ffff067224 */ /* 0x000fe400078e0014 */
[----:B------:R-:W-:Y:S01]  /*6b50*/  IMAD.MOV.U32 R5, RZ, RZ, R23 ;  /* 0x000000ffff057224 */ /* 0x000fe200078e0017 */
[----:B------:R-:W-:Y:S06]  /*6b60*/  @!P0 BRA `(.L_x_182) ;  /* 0x00000000002c8947 */ /* 0x000fec0003800000 */
        /* <DEDUP_REMOVED lines=9> */
[----:B------:R-:W-:-:S04]  /*6c00*/  IMAD.WIDE.U32.X R4, R23, UR7, R4, P1 ;  /* 0x0000000717047c25 */ /* 0x000fc800088e0404 */
[----:B------:R-:W-:-:S07]  /*6c10*/  IMAD.MOV.U32 R6, RZ, RZ, R4 ;  /* 0x000000ffff067224 */ /* 0x000fce00078e0004 */
.L_x_182:
[----:B------:R-:W-:Y:S01]  /*6c20*/  ULDC UR4, c[0x0][0x648] ;  /* 0x0001920000047ab9 */ /* 0x000fe20000000800 */
[----:B------:R-:W-:Y:S01]  /*6c30*/  LOP3.LUT R4, R22, UR16, RZ, 0xc0, !PT ;  /* 0x0000001016047c12 */ /* 0x000fe2000f8ec0ff */
[----:B------:R-:W-:Y:S01]  /*6c40*/  ULDC UR5, c[0x0][0x610] ;  /* 0x0001840000057ab9 */ /* 0x000fe20000000800 */
[----:B------:R-:W-:Y:S01]  /*6c50*/  SHF.R.U64 R5, R6, UR4, R5 ;  /* 0x0000000406057c19 */ /* 0x000fe20008001205 */
[----:B------:R-:W-:Y:S01]  /*6c60*/  ULDC UR4, c[0x0][0x638] ;  /* 0x00018e0000047ab9 */ /* 0x000fe20000000800 */
[----:B------:R-:W-:-:S03]  /*6c70*/  LOP3.LUT R21, R21, UR15, RZ, 0xc0, !PT ;  /* 0x0000000f15157c12 */ /* 0x000fc6000f8ec0ff */
[----:B------:R-:W-:Y:S02]  /*6c80*/  IMAD.MOV R7, RZ, RZ, -R5 ;  /* 0x000000ffff077224 */ /* 0x000fe400078e0a05 */
[----:B------:R-:W-:Y:S02]  /*6c90*/  IMAD R4, R5, UR17, R4 ;  /* 0x0000001105047c24 */ /* 0x000fe4000f8e0204 */
[----:B------:R-:W-:Y:S01]  /*6ca0*/  IMAD R20, R7, UR4, R20 ;  /* 0x0000000407147c24 */ /* 0x000fe2000f8e0214 */
[----:B------:R-:W-:Y:S01]  /*6cb0*/  ULDC UR4, c[0x0][0x600] ;  /* 0x0001800000047ab9 */ /* 0x000fe20000000800 */
[----:B------:R-:W-:Y:S02]  /*6cc0*/  IMAD R15, R4, UR5, R15 ;  /* 0x00000005040f7c24 */ /* 0x000fe4000f8e020f */
[----:B------:R-:W-:Y:S02]  /*6cd0*/  IMAD R20, R20, UR4, R21 ;  /* 0x0000000414147c24 */ /* 0x000fe4000f8e0215 */
[----:B------:R-:W-:-:S02]  /*6ce0*/  IMAD.MOV.U32 R4, RZ, RZ, 0x1 ;  /* 0x00000001ff047424 */ /* 0x000fc400078e00ff */
[----:B------:R-:W-:Y:S01]  /*6cf0*/  IMAD.MOV.U32 R7, RZ, RZ, R14 ;  /* 0x000000ffff077224 */ /* 0x000fe200078e000e */
[----:B------:R-:W-:Y:S02]  /*6d00*/  SEL R21, R20, R15, !P2 ;  /* 0x0000000f14157207 */ /* 0x000fe40005000000 */
[----:B------:R-:W-:-:S07]  /*6d10*/  SEL R20, R15, R20, !P2 ;  /* 0x000000140f147207 */ /* 0x000fce0005000000 */
.L_x_180:
[----:B------:R-:W-:Y:S05]  /*6d20*/  BSYNC B1 ;  /* 0x0000000000017941 */ /* 0x000fea0003800000 */
.L_x_179:
[----:B------:R-:W-:-:S13]  /*6d30*/  LOP3.LUT P0, RZ, R4, 0xff, RZ, 0xc0, !PT ;  /* 0x000000ff04ff7812 */ /* 0x000fda000780c0ff */
[----:B------:R-:W-:Y:S05]  /*6d40*/  @P0 BRA `(.L_x_183) ;  /* 0xfffffff400380947 */ /* 0x000fea000383ffff */
[----:B------:R-:W-:Y:S05]  /*6d50*/  BSYNC B0 ;  /* 0x0000000000007941 */ /* 0x000fea0003800000 */
.L_x_172:
[----:B------:R-:W-:-:S03]  /*6d60*/  UMOV UR4, 0xffffffff ;  /* 0xffffffff00047882 */ /* 0x000fc60000000000 */
[----:B------:R-:W-:Y:S05]  /*6d70*/  BRA.DIV UR4, `(.L_x_184) ;  /* 0x0000000604807947 */ /* 0x000fea000b800000 */
[----:B------:R-:W-:-:S13]  /*6d80*/  ELECT P6, URZ, PT ;  /* 0x00000000003f782f */ /* 0x000fda00038c0000 */
.L_x_201:
[----:B------:R-:W-:Y:S04]  /*6d90*/  BSSY B0, `(.L_x_185) ;  /* 0x0000046000007945 */ /* 0x000fe80003800000 */
[----:B------:R-:W-:Y:S05]  /*6da0*/  @!P6 BRA `(.L_x_186) ;  /* 0x000000040010e947 */ /* 0x000fea0003800000 */
[----:B------:R-:W-:-:S04]  /*6db0*/  LOP3.LUT R18, R18, 0x2, RZ, 0xfc, !PT ;  /* 0x0000000212127812 */ /* 0x000fc800078efcff */
[----:B------:R-:W-:-:S13]  /*6dc0*/  ISETP.NE.AND P0, PT, R18, 0x3, PT ;  /* 0x000000031200780c */ /* 0x000fda0003f05270 */
[----:B------:R-:W-:Y:S05]  /*6dd0*/  @!P0 BRA `(.L_x_187) ;  /* 0x0000000000048947 */ /* 0x000fea0003800000 */
[----:B------:R-:W-:Y:S01]  /*6de0*/  BPT.TRAP 0x1 ;  /* 0x000000040000795c */ /* 0x000fe20000300000 */
.L_x_187:
[----:B------:R-:W0:Y:S01]  /*6df0*/  S2R R5, SR_CgaCtaId ;  /* 0x0000000000057919 */ /* 0x000e220000008800 */
[----:B------:R-:W-:Y:S02]  /*6e00*/  MOV R0, 0x400 ;  /* 0x0000040000007802 */ /* 0x000fe40000000f00 */
[----:B------:R-:W-:Y:S02]  /*6e10*/  SHF.L.U32 R2, R3, 0x1f, RZ ;  /* 0x0000001f03027819 */ /* 0x000fe400000006ff */
[----:B0-----:R-:W-:-:S05]  /*6e20*/  LEA R5, R5, R0, 0x18 ;  /* 0x0000000005057211 */ /* 0x001fca00078ec0ff */
[----:B------:R-:W-:-:S04]  /*6e30*/  VIADD R5, R5, 0x38 ;  /* 0x0000003805057836 */ /* 0x000fc80000000000 */
[C---:B------:R-:W-:Y:S02]  /*6e40*/  IMAD R7, R8.reuse, 0x8, R5 ;  /* 0x0000000808077824 */ /* 0x040fe400078e0205 */
[----:B------:R-:W-:Y:S02]  /*6e50*/  VIADD R8, R8, 0x1 ;  /* 0x0000000108087836 */ /* 0x000fe40000000000 */
[----:B------:R-:W0:Y:S03]  /*6e60*/  SYNCS.PHASECHK.TRANS64.TRYWAIT P0, [R7+URZ], R2 ;  /* 0x00000002070075a7 */ /* 0x000e26000800017f */
[----:B------:R-:W-:-:S04]  /*6e70*/  ISETP.NE.AND P1, PT, R8, 0x7, PT ;  /* 0x000000070800780c */ /* 0x000fc80003f25270 */
[----:B------:R-:W-:Y:S02]  /*6e80*/  SEL R0, RZ, 0x1, P1 ;  /* 0x00000001ff007807 */ /* 0x000fe40000800000 */
[----:B------:R-:W-:Y:S02]  /*6e90*/  SEL R8, R8, RZ, P1 ;  /* 0x000000ff08087207 */ /* 0x000fe40000800000 */
[----:B------:R-:W-:-:S03]  /*6ea0*/  LOP3.LUT R9, R3, R0, RZ, 0x3c, !PT ;  /* 0x0000000003097212 */ /* 0x000fc600078e3cff */
[----:B------:R-:W-:Y:S01]  /*6eb0*/  IMAD R6, R8, 0x8, R5 ;  /* 0x0000000808067824 */ /* 0x000fe200078e0205 */
[----:B------:R-:W-:Y:S01]  /*6ec0*/  SHF.L.U32 R3, R9, 0x1f, RZ ;  /* 0x0000001f09037819 */ /* 0x000fe200000006ff */
[----:B0-----:R-:W-:Y:S06]  /*6ed0*/  @!P0 BRA `(.L_x_188) ;  /* 0x0000000400488947 */ /* 0x001fec0003800000 */
.L_x_202:
[----:B------:R-:W1:Y:S01]  /*6ee0*/  SYNCS.PHASECHK.TRANS64.TRYWAIT P0, [R6+URZ], R3 ;  /* 0x00000003060075a7 */ /* 0x000e62000800017f */
[----:B------:R-:W-:-:S05]  /*6ef0*/  VIADD R0, R8, 0x1 ;  /* 0x0000000108007836 */ /* 0x000fca0000000000 */
[----:B------:R-:W-:-:S04]  /*6f00*/  ISETP.NE.AND P1, PT, R0, 0x7, PT ;  /* 0x000000070000780c */ /* 0x000fc80003f25270 */
[----:B0-----:R-:W-:Y:S02]  /*6f10*/  SEL R2, RZ, 0x1, P1 ;  /* 0x00000001ff027807 */ /* 0x001fe40000800000 */
[----:B------:R-:W-:Y:S02]  /*6f20*/  SEL R0, R0, RZ, P1 ;  /* 0x000000ff00007207 */ /* 0x000fe40000800000 */
[----:B------:R-:W-:-:S03]  /*6f30*/  LOP3.LUT R9, R9, R2, RZ, 0x3c, !PT ;  /* 0x0000000209097212 */ /* 0x000fc600078e3cff */
[----:B------:R-:W-:Y:S01]  /*6f40*/  IMAD R7, R0, 0x8, R5 ;  /* 0x0000000800077824 */ /* 0x000fe200078e0205 */
[----:B------:R-:W-:Y:S01]  /*6f50*/  SHF.L.U32 R4, R9, 0x1f, RZ ;  /* 0x0000001f09047819 */ /* 0x000fe200000006ff */
[----:B-1----:R-:W-:Y:S06]  /*6f60*/  @!P0 BRA `(.L_x_189) ;  /* 0x0000000400388947 */ /* 0x002fec0003800000 */
.L_x_203:
[----:B------:R-:W1:Y:S01]  /*6f70*/  SYNCS.PHASECHK.TRANS64.TRYWAIT P0, [R7+URZ], R4 ;  /* 0x00000004070075a7 */ /* 0x000e62000800017f */
[----:B------:R-:W-:-:S05]  /*6f80*/  VIADD R0, R0, 0x1 ;  /* 0x0000000100007836 */ /* 0x000fca0000000000 */
[----:B------:R-:W-:-:S04]  /*6f90*/  ISETP.NE.AND P1, PT, R0, 0x7, PT ;  /* 0x000000070000780c */ /* 0x000fc80003f25270 */
[----:B------:R-:W-:Y:S02]  /*6fa0*/  SEL R2, RZ, 0x1, P1 ;  /* 0x00000001ff027807 */ /* 0x000fe40000800000 */
[----:B------:R-:W-:Y:S02]  /*6fb0*/  SEL R0, R0, RZ, P1 ;  /* 0x000000ff00007207 */ /* 0x000fe40000800000 */
[----:B------:R-:W-:-:S03]  /*6fc0*/  LOP3.LUT R9, R9, R2, RZ, 0x3c, !PT ;  /* 0x0000000209097212 */ /* 0x000fc600078e3cff */
[----:B0-----:R-:W-:Y:S01]  /*6fd0*/  IMAD R6, R0, 0x8, R5 ;  /* 0x0000000800067824 */ /* 0x001fe200078e0205 */
[----:B------:R-:W-:Y:S01]  /*6fe0*/  SHF.L.U32 R3, R9, 0x1f, RZ ;  /* 0x0000001f09037819 */ /* 0x000fe200000006ff */
[----:B-1----:R-:W-:Y:S06]  /*6ff0*/  @!P0 BRA `(.L_x_190) ;  /* 0x0000000400288947 */ /* 0x002fec0003800000 */
.L_x_204:
        /* <DEDUP_REMOVED lines=9> */
.L_x_205:
        /* <DEDUP_REMOVED lines=9> */
.L_x_206:
[----:B------:R-:W1:Y:S01]  /*7120*/  SYNCS.PHASECHK.TRANS64.TRYWAIT P0, [R6+URZ], R3 ;  /* 0x00000003060075a7 */ /* 0x000e62000800017f */
[----:B------:R-:W-:-:S05]  /*7130*/  VIADD R0, R0, 0x1 ;  /* 0x0000000100007836 */ /* 0x000fca0000000000 */
[----:B------:R-:W-:-:S04]  /*7140*/  ISETP.NE.AND P1, PT, R0, 0x7, PT ;  /* 0x000000070000780c */ /* 0x000fc80003f25270 */
[----:B------:R-:W-:Y:S02]  /*7150*/  SEL R2, RZ, 0x1, P1 ;  /* 0x00000001ff027807 */ /* 0x000fe40000800000 */
[----:B------:R-:W-:Y:S02]  /*7160*/  SEL R0, R0, RZ, P1 ;  /* 0x000000ff00007207 */ /* 0x000fe40000800000 */
[----:B------:R-:W-:Y:S01]  /*7170*/  LOP3.LUT R2, R9, R2, RZ, 0x3c, !PT ;  /* 0x0000000209027212 */ /* 0x000fe200078e3cff */
[----:B-1----:R-:W-:Y:S06]  /*7180*/  @!P0 BRA `(.L_x_193) ;  /* 0x0000000400008947 */ /* 0x002fec0003800000 */
.L_x_207:
[----:B------:R-:W-:Y:S01]  /*7190*/  IMAD R5, R0, 0x8, R5 ;  /* 0x0000000800057824 */ /* 0x000fe200078e0205 */
[----:B------:R-:W-:-:S07]  /*71a0*/  SHF.L.U32 R0, R2, 0x1f, RZ ;  /* 0x0000001f02007819 */ /* 0x000fce00000006ff */
.L_x_194:
[----:B--2---:R2:W3:Y:S02]  /*71b0*/  SYNCS.PHASECHK.TRANS64.TRYWAIT P0, [R5+URZ], R0 ;  /* 0x00000000050075a7 */ /* 0x0044e4000800017f */
[----:B---3--:R-:W-:Y:S05]  /*71c0*/  @!P0 NANOSLEEP.SYNCS 0x989680 ;  /* 0x009896800000895d */ /* 0x008fea0003900000 */
[----:B------:R-:W3:Y:S02]  /*71d0*/  @!P0 SYNCS.PHASECHK.TRANS64 P0, [R5+URZ], R0 ;  /* 0x00000000050085a7 */ /* 0x000ee4000800007f */
[----:B---3--:R-:W-:Y:S05]  /*71e0*/  @!P0 BRA `(.L_x_194) ;  /* 0xfffffffc00f08947 */ /* 0x008fea000383ffff */
.L_x_186:
[----:B------:R-:W-:Y:S05]  /*71f0*/  BSYNC B0 ;  /* 0x0000000000007941 */ /* 0x000fea0003800000 */
.L_x_185:
[----:B------:R-:W-:Y:S05]  /*7200*/  EXIT ;  /* 0x000000000000794d */ /* 0x000fea0003800000 */
.L_x_21:
[----:B-1----:R1:W2:Y:S02]  /*7210*/  SYNCS.PHASECHK.TRANS64.TRYWAIT P1, [R3+URZ], R0 ;  /* 0x00000000030075a7 */ /* 0x0022a4000802017f */
[----:B--2---:R-:W-:Y:S05]  /*7220*/  @!P1 NANOSLEEP.SYNCS 0x989680 ;  /* 0x009896800000995d */ /* 0x004fea0003900000 */
[----:B------:R-:W2:Y:S02]  /*7230*/  @!P1 SYNCS.PHASECHK.TRANS64 P1, [R3+URZ], R0 ;  /* 0x00000000030095a7 */ /* 0x000ea4000802007f */
[----:B--2---:R-:W-:Y:S05]  /*7240*/  @!P1 BRA `(.L_x_21) ;  /* 0xfffffffc00f09947 */ /* 0x004fea000383ffff */
[----:B------:R-:W-:Y:S05]  /*7250*/  BRA `(.L_x_20) ;  /* 0xffffffa400647947 */ /* 0x000fea000383ffff */
.L_x_26:
[----:B-1----:R1:W2:Y:S02]  /*7260*/  SYNCS.PHASECHK.TRANS64.TRYWAIT P1, [R5+URZ], R4 ;  /* 0x00000004050075a7 */ /* 0x0022a4000802017f */
[----:B--2---:R-:W-:Y:S05]  /*7270*/  @!P1 NANOSLEEP.SYNCS 0x989680 ;  /* 0x009896800000995d */ /* 0x004fea0003900000 */
[----:B------:R-:W2:Y:S02]  /*7280*/  @!P1 SYNCS.PHASECHK.TRANS64 P1, [R5+URZ], R4 ;  /* 0x00000004050095a7 */ /* 0x000ea4000802007f */
[----:B--2---:R-:W-:Y:S05]  /*7290*/  @!P1 BRA `(.L_x_26) ;  /* 0xfffffffc00f09947 */ /* 0x004fea000383ffff */
[----:B------:R-:W-:Y:S05]  /*72a0*/  BRA `(.L_x_25) ;  /* 0xffffffa800407947 */ /* 0x000fea000383ffff */
.L_x_173:
[----:B------:R-:W-:Y:S01]  /*72b0*/  BSSY B1, `(.L_x_195) ;  /* 0x0000006000017945 */ /* 0x000fe20003800000 */
[----:B------:R-:W-:-:S07]  /*72c0*/  IMAD.MOV.U32 R15, RZ, RZ, -0x1 ;  /* 0xffffffffff0f7424 */ /* 0x000fce00078e00ff */
[----:B------:R-:W-:Y:S05]  /*72d0*/  WARPSYNC.COLLECTIVE R15, `(.L_x_196) ;  /* 0x000000000f0c7348 */ /* 0x000fea0003c00000 */
[----:B------:R-:W-:Y:S02]  /*72e0*/  ELECT P6, UR62, PT ;  /* 0x00000000003e782f */ /* 0x000fe400038c0000 */
[----:B------:R-:W-:Y:S01]  /*72f0*/  MOV R14, UR62 ;  /* 0x0000003e000e7c02 */ /* 0x000fe20008000f00 */
[----:B------:R-:W-:Y:S10]  /*7300*/  ENDCOLLECTIVE ;  /* 0x000000000000791b */ /* 0x000ff40003800000 */
.L_x_196:
[----:B------:R-:W-:Y:S05]  /*7310*/  BSYNC B1 ;  /* 0x0000000000017941 */ /* 0x000fea0003800000 */
.L_x_195:
[----:B------:R-:W-:Y:S05]  /*7320*/  BRA `(.L_x_197) ;  /* 0xffffffec00cc7947 */ /* 0x000fea000383ffff */
.L_x_176:
[----:B-1----:R1:W2:Y:S02]  /*7330*/  SYNCS.PHASECHK.TRANS64.TRYWAIT P0, [R23+URZ+0x38], R14 ;  /* 0x0000380e170075a7 */ /* 0x0022a4000800017f */
[----:B--2---:R-:W-:Y:S05]  /*7340*/  @!P0 NANOSLEEP.SYNCS 0x989680 ;  /* 0x009896800000895d */ /* 0x004fea0003900000 */
[----:B------:R-:W2:Y:S02]  /*7350*/  @!P0 SYNCS.PHASECHK.TRANS64 P0, [R23+URZ+0x38], R14 ;  /* 0x0000380e170085a7 */ /* 0x000ea4000800007f */
[----:B--2---:R-:W-:Y:S05]  /*7360*/  @!P0 BRA `(.L_x_176) ;  /* 0xfffffffc00f08947 */ /* 0x004fea000383ffff */
[----:B------:R-:W-:Y:S05]  /*7370*/  BRA `(.L_x_198) ;  /* 0xfffffff000047947 */ /* 0x000fea000383ffff */
.L_x_184:
[----:B------:R-:W-:Y:S01]  /*7380*/  BSSY B0, `(.L_x_199) ;  /* 0x0000006000007945 */ /* 0x000fe20003800000 */
[----:B------:R-:W-:-:S07]  /*7390*/  IMAD.MOV.U32 R15, RZ, RZ, -0x1 ;  /* 0xffffffffff0f7424 */ /* 0x000fce00078e00ff */
[----:B------:R-:W-:Y:S05]  /*73a0*/  WARPSYNC.COLLECTIVE R15, `(.L_x_200) ;  /* 0x000000000f0c7348 */ /* 0x000fea0003c00000 */
[----:B------:R-:W-:Y:S02]  /*73b0*/  ELECT P6, UR62, PT ;  /* 0x00000000003e782f */ /* 0x000fe400038c0000 */
[----:B------:R-:W-:Y:S01]  /*73c0*/  MOV R14, UR62 ;  /* 0x0000003e000e7c02 */ /* 0x000fe20008000f00 */
[----:B------:R-:W-:Y:S10]  /*73d0*/  ENDCOLLECTIVE ;  /* 0x000000000000791b */ /* 0x000ff40003800000 */
.L_x_200:
[----:B------:R-:W-:Y:S05]  /*73e0*/  BSYNC B0 ;  /* 0x0000000000007941 */ /* 0x000fea0003800000 */
.L_x_199:
[----:B------:R-:W-:Y:S05]  /*73f0*/  BRA `(.L_x_201) ;  /* 0xfffffff800647947 */ /* 0x000fea000383ffff */
.L_x_188:
[----:B0-----:R0:W1:Y:S02]  /*7400*/  SYNCS.PHASECHK.TRANS64.TRYWAIT P0, [R7+URZ], R2 ;  /* 0x00000002070075a7 */ /* 0x001064000800017f */
[----:B-1----:R-:W-:Y:S05]  /*7410*/  @!P0 NANOSLEEP.SYNCS 0x989680 ;  /* 0x009896800000895d */ /* 0x002fea0003900000 */
[----:B------:R-:W1:Y:S02]  /*7420*/  @!P0 SYNCS.PHASECHK.TRANS64 P0, [R7+URZ], R2 ;  /* 0x00000002070085a7 */ /* 0x000e64000800007f */
[----:B-1----:R-:W-:Y:S05]  /*7430*/  @!P0 BRA `(.L_x_188) ;  /* 0xfffffffc00f08947 */ /* 0x002fea000383ffff */
[----:B------:R-:W-:Y:S05]  /*7440*/  BRA `(.L_x_202) ;  /* 0xfffffff800a47947 */ /* 0x000fea000383ffff */
.L_x_189:
[----:B0-----:R0:W1:Y:S02]  /*7450*/  SYNCS.PHASECHK.TRANS64.TRYWAIT P0, [R6+URZ], R3 ;  /* 0x00000003060075a7 */ /* 0x001064000800017f */
[----:B-1----:R-:W-:Y:S05]  /*7460*/  @!P0 NANOSLEEP.SYNCS 0x989680 ;  /* 0x009896800000895d */ /* 0x002fea0003900000 */
[----:B------:R-:W1:Y:S02]  /*7470*/  @!P0 SYNCS.PHASECHK.TRANS64 P0, [R6+URZ], R3 ;  /* 0x00000003060085a7 */ /* 0x000e64000800007f */
[----:B-1----:R-:W-:Y:S05]  /*7480*/  @!P0 BRA `(.L_x_189) ;  /* 0xfffffffc00f08947 */ /* 0x002fea000383ffff */
[----:B------:R-:W-:Y:S05]  /*7490*/  BRA `(.L_x_203) ;  /* 0xfffffff800b47947 */ /* 0x000fea000383ffff */
.L_x_190:
[----:B0-----:R0:W1:Y:S02]  /*74a0*/  SYNCS.PHASECHK.TRANS64.TRYWAIT P0, [R7+URZ], R4 ;  /* 0x00000004070075a7 */ /* 0x001064000800017f */
[----:B-1----:R-:W-:Y:S05]  /*74b0*/  @!P0 NANOSLEEP.SYNCS 0x989680 ;  /* 0x009896800000895d */ /* 0x002fea0003900000 */
[----:B------:R-:W1:Y:S02]  /*74c0*/  @!P0 SYNCS.PHASECHK.TRANS64 P0, [R7+URZ], R4 ;  /* 0x00000004070085a7 */ /* 0x000e64000800007f */
[----:B-1----:R-:W-:Y:S05]  /*74d0*/  @!P0 BRA `(.L_x_190) ;  /* 0xfffffffc00f08947 */ /* 0x002fea000383ffff */
[----:B------:R-:W-:Y:S05]  /*74e0*/  BRA `(.L_x_204) ;  /* 0xfffffff800c47947 */ /* 0x000fea000383ffff */
.L_x_191:
[----:B0-----:R0:W1:Y:S02]  /*74f0*/  SYNCS.PHASECHK.TRANS64.TRYWAIT P0, [R6+URZ], R3 ;  /* 0x00000003060075a7 */ /* 0x001064000800017f */
[----:B-1----:R-:W-:Y:S05]  /*7500*/  @!P0 NANOSLEEP.SYNCS 0x989680 ;  /* 0x009896800000895d */ /* 0x002fea0003900000 */
[----:B------:R-:W1:Y:S02]  /*7510*/  @!P0 SYNCS.PHASECHK.TRANS64 P0, [R6+URZ], R3 ;  /* 0x00000003060085a7 */ /* 0x000e64000800007f */
[----:B-1----:R-:W-:Y:S05]  /*7520*/  @!P0 BRA `(.L_x_191) ;  /* 0xfffffffc00f08947 */ /* 0x002fea000383ffff */
[----:B------:R-:W-:Y:S05]  /*7530*/  BRA `(.L_x_205) ;  /* 0xfffffff800d47947 */ /* 0x000fea000383ffff */
.L_x_192:
[----:B0-----:R0:W1:Y:S02]  /*7540*/  SYNCS.PHASECHK.TRANS64.TRYWAIT P0, [R7+URZ], R4 ;  /* 0x00000004070075a7 */ /* 0x001064000800017f */
[----:B-1----:R-:W-:Y:S05]  /*7550*/  @!P0 NANOSLEEP.SYNCS 0x989680 ;  /* 0x009896800000895d */ /* 0x002fea0003900000 */
[----:B------:R-:W1:Y:S02]  /*7560*/  @!P0 SYNCS.PHASECHK.TRANS64 P0, [R7+URZ], R4 ;  /* 0x00000004070085a7 */ /* 0x000e64000800007f */
[----:B-1----:R-:W-:Y:S05]  /*7570*/  @!P0 BRA `(.L_x_192) ;  /* 0xfffffffc00f08947 */ /* 0x002fea000383ffff */
[----:B------:R-:W-:Y:S05]  /*7580*/  BRA `(.L_x_206) ;  /* 0xfffffff800e47947 */ /* 0x000fea000383ffff */
.L_x_193:
[----:B-1----:R1:W2:Y:S02]  /*7590*/  SYNCS.PHASECHK.TRANS64.TRYWAIT P0, [R6+URZ], R3 ;  /* 0x00000003060075a7 */ /* 0x0022a4000800017f */
[----:B--2---:R-:W-:Y:S05]  /*75a0*/  @!P0 NANOSLEEP.SYNCS 0x989680 ;  /* 0x009896800000895d */ /* 0x004fea0003900000 */
[----:B------:R-:W2:Y:S02]  /*75b0*/  @!P0 SYNCS.PHASECHK.TRANS64 P0, [R6+URZ], R3 ;  /* 0x00000003060085a7 */ /* 0x000ea4000800007f */
[----:B--2---:R-:W-:Y:S05]  /*75c0*/  @!P0 BRA `(.L_x_193) ;  /* 0xfffffffc00f08947 */ /* 0x004fea000383ffff */
[----:B------:R-:W-:Y:S05]  /*75d0*/  BRA `(.L_x_207) ;  /* 0xfffffff800ec7947 */ /* 0x000fea000383ffff */
.L_x_208:
[----:B------:R-:W-:-:S00]  /*75e0*/  BRA `(.L_x_208) ;  /* 0xfffffffc00fc7947 */ /* 0x000fc0000383ffff */
[----:B------:R-:W-:-:S00]  /*75f0*/  NOP ;  /* 0x0000000000007918 */ /* 0x000fc00000000000 */
        /* <DEDUP_REMOVED lines=8> */
.L_x_209:


//--------------------- .nv.global.init           --------------------------
	.section	.nv.global.init,"aw",@progbits
.nv.global.init:
	.type		$str$22,@object
	.size		$str$22,($str$23 - $str$22)
$str$22:
        /*0000*/ 	.byte	0x6b, 0x5f, 0x74, 0x69, 0x6c, 0x65, 0x5f, 0x63, 0x6f, 0x75, 0x6e, 0x74, 0x20, 0x3e, 0x3d, 0x20
        /*0010*/ 	.byte	0x31, 0x00
	.type		$str$23,@object
	.size		$str$23,(__unnamed_1 - $str$23)
$str$23:
        /*0012*/ 	.byte	0x2f, 0x74, 0x6d, 0x70, 0x2f, 0x63, 0x75, 0x74, 0x6c, 0x61, 0x73, 0x73, 0x5f, 0x73, 0x77, 0x65
        /*0022*/ 	.byte	0x65, 0x70, 0x5f, 0x73, 0x72, 0x63, 0x2f, 0x69, 0x6e, 0x63, 0x6c, 0x75, 0x64, 0x65, 0x2f, 0x63
        /*0032*/ 	.byte	0x75, 0x74, 0x6c, 0x61, 0x73, 0x73, 0x2f, 0x67, 0x65, 0x6d, 0x6d, 0x2f, 0x63, 0x6f, 0x6c, 0x6c
        /*0042*/ 	.byte	0x65, 0x63, 0x74, 0x69, 0x76, 0x65, 0x2f, 0x73, 0x6d, 0x39, 0x30, 0x5f, 0x6d, 0x6d, 0x61, 0x5f
        /*0052*/ 	.byte	0x74, 0x6d, 0x61, 0x5f, 0x67, 0x6d, 0x6d, 0x61, 0x5f, 0x73, 0x73, 0x5f, 0x77, 0x61, 0x72, 0x70
        /*0062*/ 	.byte	0x73, 0x70, 0x65, 0x63, 0x69, 0x61, 0x6c, 0x69, 0x7a, 0x65, 0x64, 0x2e, 0x68, 0x70, 0x70, 0x00
	.type		__unnamed_1,@object
	.size		__unnamed_1,(.L_0 - __unnamed_1)
__unnamed_1:
        /*0072*/ 	.byte	0x76, 0x6f, 0x69, 0x64, 0x20, 0x63, 0x75, 0x74, 0x6c, 0x61, 0x73, 0x73, 0x3a, 0x3a, 0x67, 0x65
        /* <DEDUP_REMOVED lines=172> */
        /*0b42*/ 	.byte	0x74, 0x65, 0x3a, 0x3a, 0x69, 0x64, 0x65, 0x6e, 0x74, 0x69, 0x74, 0x79, 0x5d, 0x00
.L_0:


//--------------------- .nv.shared._ZN7cutlass13device_kernelINS_4gemm6kernel13GemmUniversalIN4cute5tupleIJiiiiEEENS1_10collective13CollectiveMmaINS1_34MainloopSm90TmaGmmaWarpSpecializedILi7ENS5_IJNS4_1CILi8EEENSA_ILi1EEESC_EEENS1_35KernelTmaWarpSpecializedCooperativeEEENS5_IJNSA_ILi128EEESG_SG_EEEaNS5_IJlSC_lEEEaSI_NS4_8TiledMMAINS4_8MMA_AtomIJNS4_4SM904GMMA27MMA_64x128x32_S32S8S8_SS_TNEEEENS4_6LayoutINS5_IJNSA_ILi2EEESC_SC_EEENS5_IJSC_NSA_ILi0EEESS_EEEEENS5_IJNS4_10UnderscoreESV_SV_EEEEENS4_13SM90_TMA_LOADENS4_14ComposedLayoutINS4_7SwizzleILi3ELi4ELi3EEENS4_18smem_ptr_flag_bitsILi8EEENSP_INS5_IJSB_SG_EEENS5_IJSG_SC_EEEEEEEvNS4_8identityENS4_23SM90_TMA_LOAD_MULTICASTES17_vS18_EENS_8epilogue10collective6detail29Sm90TmaWarpSpecializedAdapterINS1C_15DefaultEpilogueIaSI_SI_NS1B_6thread17LinearCombinationIaLi1EiiLNS1G_9ScaleType4KindE0ELNS_15FloatRoundStyleE2EaEENS1_15EpilogueDefaultEEEEEvvEEEEvNT_6ParamsE --------------------------
	.section	.nv.shared._ZN7cutlass13device_kernelINS_4gemm6kernel13GemmUniversalIN4cute5tupleIJiiiiEEENS1_10collective13CollectiveMmaINS1_34MainloopSm90TmaGmmaWarpSpecializedILi7ENS5_IJNS4_1CILi8EEENSA_ILi1EEESC_EEENS1_35KernelTmaWarpSpecializedCooperativeEEENS5_IJNSA_ILi128EEESG_SG_EEEaNS5_IJlSC_lEEEaSI_NS4_8TiledMMAINS4_8MMA_AtomIJNS4_4SM904GMMA27MMA_64x128x32_S32S8S8_SS_TNEEEENS4_6LayoutINS5_IJNSA_ILi2EEESC_SC_EEENS5_IJSC_NSA_ILi0EEESS_EEEEENS5_IJNS4_10UnderscoreESV_SV_EEEEENS4_13SM90_TMA_LOADENS4_14ComposedLayoutINS4_7SwizzleILi3ELi4ELi3EEENS4_18smem_ptr_flag_bitsILi8EEENSP_INS5_IJSB_SG_EEENS5_IJSG_SC_EEEEEEEvNS4_8identityENS4_23SM90_TMA_LOAD_MULTICASTES17_vS18_EENS_8epilogue10collective6detail29Sm90TmaWarpSpecializedAdapterINS1C_15DefaultEpilogueIaSI_SI_NS1B_6thread17LinearCombinationIaLi1EiiLNS1G_9ScaleType4KindE0ELNS_15FloatRoundStyleE2EaEENS1_15EpilogueDefaultEEEEEvvEEEEvNT_6ParamsE,"aw",@nobits
	.sectionflags	@""
	.align	16
	.zero		1024


//--------------------- .nv.shared.reserved.0     --------------------------
	.section	.nv.shared.reserved.0,"aw",@nobits
	.weak		__nv_reservedSMEM_offset_0_alias
	.size		__nv_reservedSMEM_offset_0_alias, 0, 0
	.other		__nv_reservedSMEM_offset_0_alias,@"STO_CUDA_RESERVED_SHARED STV_DEFAULT"
__nv_reservedSMEM_offset_0_alias:
	.zero		0


//--------------------- .nv.global                --------------------------
	.section	.nv.global,"aw",@nobits
.nv.global:
	.type		_ZN40_INTERNAL_f7d8f0a2_4_k_cu_a01bf77c_274284cute1_E,@object
	.size		_ZN40_INTERNAL_f7d8f0a2_4_k_cu_a01bf77c_274284cute1_E,(_ZN40_INTERNAL_f7d8f0a2_4_k_cu_a01bf77c_274284cuda3std3__45__cpo6cbeginE - _ZN40_INTERNAL_f7d8f0a2_4_k_cu_a01bf77c_274284cute1_E)
_ZN40_INTERNAL_f7d8f0a2_4_k_cu_a01bf77c_274284cute1_E:
	.zero		1
	.type		_ZN40_INTERNAL_f7d8f0a2_4_k_cu_a01bf77c_274284cuda3std3__45__cpo6cbeginE,@object
	.size		_ZN40_INTERNAL_f7d8f0a2_4_k_cu_a01bf77c_274284cuda3std3__45__cpo6cbeginE,(_ZN40_INTERNAL_f7d8f0a2_4_k_cu_a01bf77c_274284cuda3std3__48in_placeE - _ZN40_INTERNAL_f7d8f0a2_4_k_cu_a01bf77c_274284cuda3std3__45__cpo6cbeginE)
_ZN40_INTERNAL_f7d8f0a2_4_k_cu_a01bf77c_274284cuda3std3__45__cpo6cbeginE:
	.zero		1
	.type		_ZN40_INTERNAL_f7d8f0a2_4_k_cu_a01bf77c_274284cuda3std3__48in_placeE,@object
	.size		_ZN40_INTERNAL_f7d8f0a2_4_k_cu_a01bf77c_274284cuda3std3__48in_placeE,(_ZN40_INTERNAL_f7d8f0a2_4_k_cu_a01bf77c_274284cuda3std6ranges3__45__cpo9iter_moveE - _ZN40_INTERNAL_f7d8f0a2_4_k_cu_a01bf77c_274284cuda3std3__48in_placeE)
_ZN40_INTERNAL_f7d8f0a2_4_k_cu_a01bf77c_274284cuda3std3__48in_placeE:
	.zero		1
	.type		_ZN40_INTERNAL_f7d8f0a2_4_k_cu_a01bf77c_274284cuda3std6ranges3__45__cpo9iter_moveE,@object
	.size		_ZN40_INTERNAL_f7d8f0a2_4_k_cu_a01bf77c_274284cuda3std6ranges3__45__cpo9iter_moveE,(_ZN40_INTERNAL_f7d8f0a2_4_k_cu_a01bf77c_274284cuda3std3__45__cpo5beginE - _ZN40_INTERNAL_f7d8f0a2_4_k_cu_a01bf77c_274284cuda3std6ranges3__45__cpo9iter_moveE)
_ZN40_INTERNAL_f7d8f0a2_4_k_cu_a01bf77c_274284cuda3std6ranges3__45__cpo9iter_moveE:
	.zero		1
	.type		_ZN40_INTERNAL_f7d8f0a2_4_k_cu_a01bf77c_274284cuda3std3__45__cpo5beginE,@object
	.size		_ZN40_INTERNAL_f7d8f0a2_4_k_cu_a01bf77c_274284cuda3std3__45__cpo5beginE,(_ZN40_INTERNAL_f7d8f0a2_4_k_cu_a01bf77c_274284cuda3std3__442_GLOBAL__N__f7d8f0a2_4_k_cu_a01bf77c_274286ignoreE - _ZN40_INTERNAL_f7d8f0a2_4_k_cu_a01bf77c_274284cuda3std3__45__cpo5beginE)
_ZN40_INTERNAL_f7d8f0a2_4_k_cu_a01bf77c_274284cuda3std3__45__cpo5beginE:
	.zero		1
	.type		_ZN40_INTERNAL_f7d8f0a2_4_k_cu_a01bf77c_274284cuda3std3__442_GLOBAL__N__f7d8f0a2_4_k_cu_a01bf77c_274286ignoreE,@object
	.size		_ZN40_INTERNAL_f7d8f0a2_4_k_cu_a01bf77c_274284cuda3std3__442_GLOBAL__N__f7d8f0a2_4_k_cu_a01bf77c_274286ignoreE,(_ZN40_INTERNAL_f7d8f0a2_4_k_cu_a01bf77c_274284cute7productE - _ZN40_INTERNAL_f7d8f0a2_4_k_cu_a01bf77c_274284cuda3std3__442_GLOBAL__N__f7d8f0a2_4_k_cu_a01bf77c_274286ignoreE)
_ZN40_INTERNAL_f7d8f0a2_4_k_cu_a01bf77c_274284cuda3std3__442_GLOBAL__N__f7d8f0a2_4_k_cu_a01bf77c_274286ignoreE:
	.zero		1
	.type		_ZN40_INTERNAL_f7d8f0a2_4_k_cu_a01bf77c_274284cute7productE,@object
	.size		_ZN40_INTERNAL_f7d8f0a2_4_k_cu_a01bf77c_274284cute7productE,(_ZN40_INTERNAL_f7d8f0a2_4_k_cu_a01bf77c_274284cuda3std3__45__cpo3endE - _ZN40_INTERNAL_f7d8f0a2_4_k_cu_a01bf77c_274284cute7productE)
_ZN40_INTERNAL_f7d8f0a2_4_k_cu_a01bf77c_274284cute7productE:
	.zero		1
	.type		_ZN40_INTERNAL_f7d8f0a2_4_k_cu_a01bf77c_274284cuda3std3__45__cpo3endE,@object
	.size		_ZN40_INTERNAL_f7d8f0a2_4_k_cu_a01bf77c_274284cuda3std3__45__cpo3endE,(_ZN40_INTERNAL_f7d8f0a2_4_k_cu_a01bf77c_274284cuda3std3__419piecewise_constructE - _ZN40_INTERNAL_f7d8f0a2_4_k_cu_a01bf77c_274284cuda3std3__45__cpo3endE)
_ZN40_INTERNAL_f7d8f0a2_4_k_cu_a01bf77c_274284cuda3std3__45__cpo3endE:
	.zero		1
	.type		_ZN40_INTERNAL_f7d8f0a2_4_k_cu_a01bf77c_274284cuda3std3__419piecewise_constructE,@object
	.size		_ZN40_INTERNAL_f7d8f0a2_4_k_cu_a01bf77c_274284cuda3std3__419piecewise_constructE,(_ZN40_INTERNAL_f7d8f0a2_4_k_cu_a01bf77c_274284cuda3std3__45__cpo4cendE - _ZN40_INTERNAL_f7d8f0a2_4_k_cu_a01bf77c_274284cuda3std3__419piecewise_constructE)
_ZN40_INTERNAL_f7d8f0a2_4_k_cu_a01bf77c_274284cuda3std3__419piecewise_constructE:
	.zero		1
	.type		_ZN40_INTERNAL_f7d8f0a2_4_k_cu_a01bf77c_274284cuda3std3__45__cpo4cendE,@object
	.size		_ZN40_INTERNAL_f7d8f0a2_4_k_cu_a01bf77c_274284cuda3std3__45__cpo4cendE,(_ZN40_INTERNAL_f7d8f0a2_4_k_cu_a01bf77c_274284cuda3std6ranges3__45__cpo4swapE - _ZN40_INTERNAL_f7d8f0a2_4_k_cu_a01bf77c_274284cuda3std3__45__cpo4cendE)
_ZN40_INTERNAL_f7d8f0a2_4_k_cu_a01bf77c_274284cuda3std3__45__cpo4cendE:
	.zero		1
	.type		_ZN40_INTERNAL_f7d8f0a2_4_k_cu_a01bf77c_274284cuda3std6ranges3__45__cpo4swapE,@object
	.size		_ZN40_INTERNAL_f7d8f0a2_4_k_cu_a01bf77c_274284cuda3std6ranges3__45__cpo4swapE,(.L_8 - _ZN40_INTERNAL_f7d8f0a2_4_k_cu_a01bf77c_274284cuda3std6ranges3__45__cpo4swapE)
_ZN40_INTERNAL_f7d8f0a2_4_k_cu_a01bf77c_274284cuda3std6ranges3__45__cpo4swapE:
	.zero		1
.L_8:


//--------------------- .nv.constant0._ZN7cutlass13device_kernelINS_4gemm6kernel13GemmUniversalIN4cute5tupleIJiiiiEEENS1_10collective13CollectiveMmaINS1_34MainloopSm90TmaGmmaWarpSpecializedILi7ENS5_IJNS4_1CILi8EEENSA_ILi1EEESC_EEENS1_35KernelTmaWarpSpecializedCooperativeEEENS5_IJNSA_ILi128EEESG_SG_EEEaNS5_IJlSC_lEEEaSI_NS4_8TiledMMAINS4_8MMA_AtomIJNS4_4SM904GMMA27MMA_64x128x32_S32S8S8_SS_TNEEEENS4_6LayoutINS5_IJNSA_ILi2EEESC_SC_EEENS5_IJSC_NSA_ILi0EEESS_EEEEENS5_IJNS4_10UnderscoreESV_SV_EEEEENS4_13SM90_TMA_LOADENS4_14ComposedLayoutINS4_7SwizzleILi3ELi4ELi3EEENS4_18smem_ptr_flag_bitsILi8EEENSP_INS5_IJSB_SG_EEENS5_IJSG_SC_EEEEEEEvNS4_8identityENS4_23SM90_TMA_LOAD_MULTICASTES17_vS18_EENS_8epilogue10collective6detail29Sm90TmaWarpSpecializedAdapterINS1C_15DefaultEpilogueIaSI_SI_NS1B_6thread17LinearCombinationIaLi1EiiLNS1G_9ScaleType4KindE0ELNS_15FloatRoundStyleE2EaEENS1_15EpilogueDefaultEEEEEvvEEEEvNT_6ParamsE --------------------------
	.section	.nv.constant0._ZN7cutlass13device_kernelINS_4gemm6kernel13GemmUniversalIN4cute5tupleIJiiiiEEENS1_10collective13CollectiveMmaINS1_34MainloopSm90TmaGmmaWarpSpecializedILi7ENS5_IJNS4_1CILi8EEENSA_ILi1EEESC_EEENS1_35KernelTmaWarpSpecializedCooperativeEEENS5_IJNSA_ILi128EEESG_SG_EEEaNS5_IJlSC_lEEEaSI_NS4_8TiledMMAINS4_8MMA_AtomIJNS4_4SM904GMMA27MMA_64x128x32_S32S8S8_SS_TNEEEENS4_6LayoutINS5_IJNSA_ILi2EEESC_SC_EEENS5_IJSC_NSA_ILi0EEESS_EEEEENS5_IJNS4_10UnderscoreESV_SV_EEEEENS4_13SM90_TMA_LOADENS4_14ComposedLayoutINS4_7SwizzleILi3ELi4ELi3EEENS4_18smem_ptr_flag_bitsILi8EEENSP_INS5_IJSB_SG_EEENS5_IJSG_SC_EEEEEEEvNS4_8identityENS4_23SM90_TMA_LOAD_MULTICASTES17_vS18_EENS_8epilogue10collective6detail29Sm90TmaWarpSpecializedAdapterINS1C_15DefaultEpilogueIaSI_SI_NS1B_6thread17LinearCombinationIaLi1EiiLNS1G_9ScaleType4KindE0ELNS_15FloatRoundStyleE2EaEENS1_15EpilogueDefaultEEEEEvvEEEEvNT_6ParamsE,"a",@progbits
	.sectionflags	@""
	.align	4
.nv.constant0._ZN7cutlass13device_kernelINS_4gemm6kernel13GemmUniversalIN4cute5tupleIJiiiiEEENS1_10collective13CollectiveMmaINS1_34MainloopSm90TmaGmmaWarpSpecializedILi7ENS5_IJNS4_1CILi8EEENSA_ILi1EEESC_EEENS1_35KernelTmaWarpSpecializedCooperativeEEENS5_IJNSA_ILi128EEESG_SG_EEEaNS5_IJlSC_lEEEaSI_NS4_8TiledMMAINS4_8MMA_AtomIJNS4_4SM904GMMA27MMA_64x128x32_S32S8S8_SS_TNEEEENS4_6LayoutINS5_IJNSA_ILi2EEESC_SC_EEENS5_IJSC_NSA_ILi0EEESS_EEEEENS5_IJNS4_10UnderscoreESV_SV_EEEEENS4_13SM90_TMA_LOADENS4_14ComposedLayoutINS4_7SwizzleILi3ELi4ELi3EEENS4_18smem_ptr_flag_bitsILi8EEENSP_INS5_IJSB_SG_EEENS5_IJSG_SC_EEEEEEEvNS4_8identityENS4_23SM90_TMA_LOAD_MULTICASTES17_vS18_EENS_8epilogue10collective6detail29Sm90TmaWarpSpecializedAdapterINS1C_15DefaultEpilogueIaSI_SI_NS1B_6thread17LinearCombinationIaLi1EiiLNS1G_9ScaleType4KindE0ELNS_15FloatRoundStyleE2EaEENS1_15EpilogueDefaultEEEEEvvEEEEvNT_6ParamsE:
	.zero		1664


//--------------------- SYMBOLS --------------------------

	.type		.nv.reservedSmem.offset0,@object
	.size		.nv.reservedSmem.offset0,0x4
	.type		__assertfail,@function
